// auto-generated by cutlass_sweep.fmha — config: {"arch": "sm_90", "direction": "bwd", "dtype": "fp16", "head_dim": 48, "mask": "residual", "schedule": "cooperative", "tile_kv": 128, "tile_q": 128}
#include "cutlass/cutlass.h"
#include "cute/tensor.hpp"
#include "cutlass/device_kernel.h"
#include "cutlass/kernel_hardware_info.h"
#include "88_hopper_fmha/collective/fmha_fusion.hpp"
#include "88_hopper_fmha/collective/fmha_collective_bwd_tma_warpspecialized.hpp"
#include "88_hopper_fmha/collective/fmha_epilogue_bwd.hpp"
#include "88_hopper_fmha/kernel/fmha_kernel_tma_warpspecialized.hpp"
#include "88_hopper_fmha/kernel/fmha_tile_scheduler.hpp"

using namespace cute;
using Element = cutlass::half_t;
using TileShape = Shape<_128, _128, _48>;

using Mainloop = cutlass::fmha::collective::FmhaBwdMainloopTmaWarpSpecialized<
    Element, float, TileShape,
    cutlass::fmha::collective::FusionBwdAdapter<cutlass::fmha::collective::ResidualFusion>>;
using Epilogue = cutlass::fmha::collective::FmhaBwdEpilogueKV<
    Element, float, typename Mainloop::TileShapePV>;
using Kernel = cutlass::fmha::kernel::FmhaKernelTmaWarpSpecialized<
    Mainloop, Epilogue,
    cutlass::fmha::kernel::TileSchedulerBwdAdapter<
        cutlass::fmha::kernel::IndividualTileScheduler>>;

auto* _anchor = &cutlass::device_kernel<Kernel>;


// ===== COMPILED SASS (sm_90a) =====

	.target	sm_90a

	.elftype	@"ET_EXEC"


//--------------------- .note.nv.tkinfo           --------------------------
	.section	.note.nv.tkinfo,"",@"SHT_NOTE"
	.sectionflags	@"SHF_NOTE_NV_TKINFO"
	.tkinfo
        /*0018*/ 	.word	0x00000002
        /*0030*/ 	.string	""
        /*0030*/ 	.string	"ptxas"
        /*0030*/ 	.string	"Cuda compilation tools, release 13.0, V13.0.88"
        /*0030*/ 	.string	"Build cuda_13.0.r13.0/compiler.36424714_0"
        /*0030*/ 	.string	"-arch sm_90a -m 64 "



//--------------------- .note.nv.cuinfo           --------------------------
	.section	.note.nv.cuinfo,"",@"SHT_NOTE"
	.sectionflags	@"SHF_NOTE_NV_CUINFO"
        /*0018*/ 	.short	0x0002
        /*001a*/ 	.short	0x005a
        /*001c*/ 	.short	0x0082
	.zero		2


//--------------------- .nv.info                  --------------------------
	.section	.nv.info,"",@"SHT_CUDA_INFO"
	.align	4


	//----- nvinfo : EIATTR_REGCOUNT
	.align		4
        /*0000*/ 	.byte	0x04, 0x2f
        /*0002*/ 	.short	(.L_16 - .L_15)
	.align		4
.L_15:
        /*0004*/ 	.word	index@(_ZN7cutlass13device_kernelINS_4fmha6kernel28FmhaKernelTmaWarpSpecializedINS1_10collective33FmhaBwdMainloopTmaWarpSpecializedINS_6half_tEfN4cute5tupleIJNS7_1CILi128EEESA_NS9_ILi48EEEEEENS4_16FusionBwdAdapterINS4_14ResidualFusionEEEJEEENS4_17FmhaBwdEpilogueKVIS6_fNS8_IJNS9_ILi64EEESB_SA_EEEEENS2_23TileSchedulerBwdAdapterINS2_23IndividualTileSchedulerEEEJEEEEEvNT_6ParamsE)
        /*0008*/ 	.word	0x000000a8


	//----- nvinfo : EIATTR_FRAME_SIZE
	.align		4
.L_16:
        /*000c*/ 	.byte	0x04, 0x11
        /*000e*/ 	.short	(.L_18 - .L_17)
	.align		4
.L_17:
        /*0010*/ 	.word	index@(_ZN7cutlass13device_kernelINS_4fmha6kernel28FmhaKernelTmaWarpSpecializedINS1_10collective33FmhaBwdMainloopTmaWarpSpecializedINS_6half_tEfN4cute5tupleIJNS7_1CILi128EEESA_NS9_ILi48EEEEEENS4_16FusionBwdAdapterINS4_14ResidualFusionEEEJEEENS4_17FmhaBwdEpilogueKVIS6_fNS8_IJNS9_ILi64EEESB_SA_EEEEENS2_23TileSchedulerBwdAdapterINS2_23IndividualTileSchedulerEEEJEEEEEvNT_6ParamsE)
        /*0014*/ 	.word	0x00000100


	//----- nvinfo : EIATTR_MIN_STACK_SIZE
	.align		4
.L_18:
        /*0018*/ 	.byte	0x04, 0x12
        /*001a*/ 	.short	(.L_20 - .L_19)
	.align		4
.L_19:
        /*001c*/ 	.word	index@(_ZN7cutlass13device_kernelINS_4fmha6kernel28FmhaKernelTmaWarpSpecializedINS1_10collective33FmhaBwdMainloopTmaWarpSpecializedINS_6half_tEfN4cute5tupleIJNS7_1CILi128EEESA_NS9_ILi48EEEEEENS4_16FusionBwdAdapterINS4_14ResidualFusionEEEJEEENS4_17FmhaBwdEpilogueKVIS6_fNS8_IJNS9_ILi64EEESB_SA_EEEEENS2_23TileSchedulerBwdAdapterINS2_23IndividualTileSchedulerEEEJEEEEEvNT_6ParamsE)
        /*0020*/ 	.word	0x00000100
.L_20:


//--------------------- .nv.compat                --------------------------
	.section	.nv.compat,"",@"SHT_CUDA_COMPAT_INFO"
	.align	4
        /*0000*/ 	.byte	0x02, 0x09, 0x01, 0x00, 0x02, 0x02, 0x04, 0x00, 0x02, 0x05, 0x05, 0x00, 0x03, 0x07, 0x01, 0x01
        /*0010*/ 	.byte	0x02, 0x03, 0x01, 0x00, 0x02, 0x06, 0x01, 0x00, 0x04, 0x0b, 0x08, 0x00, 0x00, 0x00, 0x00, 0x00
        /*0020*/ 	.byte	0x00, 0x00, 0x00, 0x00


//--------------------- .nv.info._ZN7cutlass13device_kernelINS_4fmha6kernel28FmhaKernelTmaWarpSpecializedINS1_10collective33FmhaBwdMainloopTmaWarpSpecializedINS_6half_tEfN4cute5tupleIJNS7_1CILi128EEESA_NS9_ILi48EEEEEENS4_16FusionBwdAdapterINS4_14ResidualFusionEEEJEEENS4_17FmhaBwdEpilogueKVIS6_fNS8_IJNS9_ILi64EEESB_SA_EEEEENS2_23TileSchedulerBwdAdapterINS2_23IndividualTileSchedulerEEEJEEEEEvNT_6ParamsE --------------------------
	.section	.nv.info._ZN7cutlass13device_kernelINS_4fmha6kernel28FmhaKernelTmaWarpSpecializedINS1_10collective33FmhaBwdMainloopTmaWarpSpecializedINS_6half_tEfN4cute5tupleIJNS7_1CILi128EEESA_NS9_ILi48EEEEEENS4_16FusionBwdAdapterINS4_14ResidualFusionEEEJEEENS4_17FmhaBwdEpilogueKVIS6_fNS8_IJNS9_ILi64EEESB_SA_EEEEENS2_23TileSchedulerBwdAdapterINS2_23IndividualTileSchedulerEEEJEEEEEvNT_6ParamsE,"",@"SHT_CUDA_INFO"
	.sectionflags	@""
	.align	4


	//----- nvinfo : EIATTR_CUDA_API_VERSION
	.align		4
        /*0000*/ 	.byte	0x04, 0x37
        /*0002*/ 	.short	(.L_22 - .L_21)
.L_21:
        /*0004*/ 	.word	0x00000082


	//----- nvinfo : EIATTR_KPARAM_INFO
	.align		4
.L_22:
        /*0008*/ 	.byte	0x04, 0x17
        /*000a*/ 	.short	(.L_24 - .L_23)
.L_23:
        /*000c*/ 	.word	0x00000000
        /*0010*/ 	.short	0x0000
        /*0012*/ 	.short	0x0070
        /*0014*/ 	.byte	0x00, 0xf0, 0x01, 0x3a


	//----- nvinfo : EIATTR_SPARSE_MMA_MASK
	.align		4
.L_24:
        /*0018*/ 	.byte	0x03, 0x50
        /*001a*/ 	.short	0x0000


	//----- nvinfo : EIATTR_MAXREG_COUNT
	.align		4
        /*001c*/ 	.byte	0x03, 0x1b
        /*001e*/ 	.short	0x00a8


	//----- nvinfo : EIATTR_NUM_BARRIERS
	.align		4
        /*0020*/ 	.byte	0x02, 0x4c
        /*0022*/ 	.byte	0x02
	.zero		1


	//----- nvinfo : EIATTR_EXTERNS
	.align		4
        /*0024*/ 	.byte	0x04, 0x0f
        /*0026*/ 	.short	(.L_26 - .L_25)


	//   ....[0]....
	.align		4
.L_25:
        /*0028*/ 	.word	index@(__assertfail)


	//----- nvinfo : EIATTR_MERCURY_ISA_VERSION
	.align		4
.L_26:
        /*002c*/ 	.byte	0x03, 0x5f
        /*002e*/ 	.short	0x0101


	//----- nvinfo : EIATTR_INT_WARP_WIDE_INSTR_OFFSETS
	.align		4
        /*0030*/ 	.byte	0x04, 0x31
        /*0032*/ 	.short	(.L_28 - .L_27)


	//   ....[0]....
.L_27:
        /*0034*/ 	.word	0x000007e0


	//   ....[1]....
        /*0038*/ 	.word	0x000007f0


	//   ....[2]....
        /*003c*/ 	.word	0x00000800


	//   ....[3]....
        /*0040*/ 	.word	0x00000810


	//   ....[4]....
        /*0044*/ 	.word	0x000008a0


	//----- nvinfo : EIATTR_COOP_GROUP_MASK_REGIDS
	.align		4
.L_28:
        /*0048*/ 	.byte	0x04, 0x29
        /*004a*/ 	.short	(.L_30 - .L_29)


	//   ....[0]....
.L_29:
        /*004c*/ 	.word	0xffffffff


	//   ....[1]....
        /*0050*/ 	.word	0xffffffff


	//   ....[2]....
        /*0054*/ 	.word	0xffffffff


	//   ....[3]....
        /*0058*/ 	.word	0xffffffff


	//   ....[4]....
        /*005c*/ 	.word	0xffffffff


	//   ....[5]....
        /*0060*/ 	.word	0xffffffff


	//----- nvinfo : EIATTR_COOP_GROUP_INSTR_OFFSETS
	.align		4
.L_30:
        /*0064*/ 	.byte	0x04, 0x28
        /*0066*/ 	.short	(.L_32 - .L_31)


	//   ....[0]....
.L_31:
        /*0068*/ 	.word	0x00000060


	//   ....[1]....
        /*006c*/ 	.word	0x00000090


	//   ....[2]....
        /*0070*/ 	.word	0x00000250


	//   ....[3]....
        /*0074*/ 	.word	0x00000480


	//   ....[4]....
        /*0078*/ 	.word	0x00000620


	//   ....[5]....
        /*007c*/ 	.word	0x00000780


	//----- nvinfo : EIATTR_REG_RECONFIG
	.align		4
.L_32:
        /*0080*/ 	.byte	0x01, 0x54
	.zero		2


	//----- nvinfo : EIATTR_SYSCALL_OFFSETS
	.align		4
        /*0084*/ 	.byte	0x04, 0x46
        /*0086*/ 	.short	(.L_34 - .L_33)


	//   ....[0]....
.L_33:
        /*0088*/ 	.word	0x00009430


	//   ....[1]....
        /*008c*/ 	.word	0x00009580


	//   ....[2]....
        /*0090*/ 	.word	0x00009ce0


	//   ....[3]....
        /*0094*/ 	.word	0x00009e10


	//----- nvinfo : EIATTR_MBARRIER_INSTR_OFFSETS
	.align		4
.L_34:
        /*0098*/ 	.byte	0x04, 0x39
        /*009a*/ 	.short	(.L_36 - .L_35)


	//   ....[0]....
.L_35:
        /*009c*/ 	.word	0x000003f0
        /*00a0*/ 	.word	0x000000ff
        /*00a4*/ 	.word	0x00026840
        /*00a8*/ 	.short	0x0100
        /*00aa*/ 	.byte	0x05
	.zero		1


	//   ....[1]....
        /*00ac*/ 	.word	0x00000400
        /*00b0*/ 	.word	0x000000ff
        /*00b4*/ 	.word	0x00026860
        /*00b8*/ 	.short	0x0100
        /*00ba*/ 	.byte	0x05
	.zero		1


	//   ....[2]....
        /*00bc*/ 	.word	0x00000410
        /*00c0*/ 	.word	0x000000ff
        /*00c4*/ 	.word	0x00026848
        /*00c8*/ 	.short	0x0100
        /*00ca*/ 	.byte	0x05
	.zero		1


	//   ....[3]....
        /*00cc*/ 	.word	0x00000420
        /*00d0*/ 	.word	0x000000ff
        /*00d4*/ 	.word	0x00026868
        /*00d8*/ 	.short	0x0100
        /*00da*/ 	.byte	0x05
	.zero		1


	//   ....[4]....
        /*00dc*/ 	.word	0x00000430
        /*00e0*/ 	.word	0x000000ff
        /*00e4*/ 	.word	0x00026850
        /*00e8*/ 	.short	0x0100
        /*00ea*/ 	.byte	0x05
	.zero		1


	//   ....[5]....
        /*00ec*/ 	.word	0x00000440
        /*00f0*/ 	.word	0x000000ff
        /*00f4*/ 	.word	0x00026870
        /*00f8*/ 	.short	0x0100
        /*00fa*/ 	.byte	0x05
	.zero		1


	//   ....[6]....
        /*00fc*/ 	.word	0x00000450
        /*0100*/ 	.word	0x000000ff
        /*0104*/ 	.word	0x00026858
        /*0108*/ 	.short	0x0100
        /*010a*/ 	.byte	0x05
	.zero		1


	//   ....[7]....
        /*010c*/ 	.word	0x00000460
        /*0110*/ 	.word	0x000000ff
        /*0114*/ 	.word	0x00026878
        /*0118*/ 	.short	0x0100
        /*011a*/ 	.byte	0x05
	.zero		1


	//   ....[8]....
        /*011c*/ 	.word	0x00000590
        /*0120*/ 	.word	0x000000ff
        /*0124*/ 	.word	0x00026800
        /*0128*/ 	.short	0x0100
        /*012a*/ 	.byte	0x05
	.zero		1


	//   ....[9]....
        /*012c*/ 	.word	0x000005a0
        /*0130*/ 	.word	0x000000ff
        /*0134*/ 	.word	0x00026820
        /*0138*/ 	.short	0x0100
        /*013a*/ 	.byte	0x05
	.zero		1


	//   ....[10]....
        /*013c*/ 	.word	0x000005b0
        /*0140*/ 	.word	0x000000ff
        /*0144*/ 	.word	0x00026808
        /*0148*/ 	.short	0x0100
        /*014a*/ 	.byte	0x05
	.zero		1


	//   ....[11]....
        /*014c*/ 	.word	0x000005c0
        /*0150*/ 	.word	0x000000ff
        /*0154*/ 	.word	0x00026828
        /*0158*/ 	.short	0x0100
        /*015a*/ 	.byte	0x05
	.zero		1


	//   ....[12]....
        /*015c*/ 	.word	0x000005d0
        /*0160*/ 	.word	0x000000ff
        /*0164*/ 	.word	0x00026810
        /*0168*/ 	.short	0x0100
        /*016a*/ 	.byte	0x05
	.zero		1


	//   ....[13]....
        /*016c*/ 	.word	0x000005e0
        /*0170*/ 	.word	0x000000ff
        /*0174*/ 	.word	0x00026830
        /*0178*/ 	.short	0x0100
        /*017a*/ 	.byte	0x05
	.zero		1


	//   ....[14]....
        /*017c*/ 	.word	0x000005f0
        /*0180*/ 	.word	0x000000ff
        /*0184*/ 	.word	0x00026818
        /*0188*/ 	.short	0x0100
        /*018a*/ 	.byte	0x05
	.zero		1


	//   ....[15]....
        /*018c*/ 	.word	0x00000600
        /*0190*/ 	.word	0x000000ff
        /*0194*/ 	.word	0x00026838
        /*0198*/ 	.short	0x0100
        /*019a*/ 	.byte	0x05
	.zero		1


	//   ....[16]....
        /*019c*/ 	.word	0x00000730
        /*01a0*/ 	.word	0x000000ff
        /*01a4*/ 	.word	0x00026880
        /*01a8*/ 	.short	0x0100
        /*01aa*/ 	.byte	0x05
	.zero		1


	//   ....[17]....
        /*01ac*/ 	.word	0x00000740
        /*01b0*/ 	.word	0x000000ff
        /*01b4*/ 	.word	0x00026890
        /*01b8*/ 	.short	0x0100
        /*01ba*/ 	.byte	0x05
	.zero		1


	//   ....[18]....
        /*01bc*/ 	.word	0x00000750
        /*01c0*/ 	.word	0x000000ff
        /*01c4*/ 	.word	0x00026888
        /*01c8*/ 	.short	0x0100
        /*01ca*/ 	.byte	0x05
	.zero		1


	//   ....[19]....
        /*01cc*/ 	.word	0x00000760
        /*01d0*/ 	.word	0x000000ff
        /*01d4*/ 	.word	0x00026898
        /*01d8*/ 	.short	0x0100
        /*01da*/ 	.byte	0x05
	.zero		1


	//   ....[20]....
        /*01dc*/ 	.word	0x000008d0
        /*01e0*/ 	.word	0x000000ff
        /*01e4*/ 	.word	0x000268a0
        /*01e8*/ 	.short	0x0100
        /*01ea*/ 	.byte	0x05
	.zero		1


	//   ....[21]....
        /*01ec*/ 	.word	0x000008e0
        /*01f0*/ 	.word	0x000000ff
        /*01f4*/ 	.word	0x000268a8
        /*01f8*/ 	.short	0x0100
        /*01fa*/ 	.byte	0x05
	.zero		1


	//   ....[22]....
        /*01fc*/ 	.word	0x000008f0
        /*0200*/ 	.word	0x000000ff
        /*0204*/ 	.word	0x000268b0
        /*0208*/ 	.short	0x0100
        /*020a*/ 	.byte	0x05
	.zero		1


	//   ....[23]....
        /*020c*/ 	.word	0x00000900
        /*0210*/ 	.word	0x000000ff
        /*0214*/ 	.word	0x000268b8
        /*0218*/ 	.short	0x0100
        /*021a*/ 	.byte	0x05
	.zero		1


	//   ....[24]....
        /*021c*/ 	.word	0x00000a00
        /*0220*/ 	.word	0x000000ff
        /*0224*/ 	.word	0x000268d0
        /*0228*/ 	.short	0x0100
        /*022a*/ 	.byte	0x05
	.zero		1


	//   ....[25]....
        /*022c*/ 	.word	0x00000a10
        /*0230*/ 	.word	0x000000ff
        /*0234*/ 	.word	0x000268e8
        /*0238*/ 	.short	0x0100
        /*023a*/ 	.byte	0x05
	.zero		1


	//   ....[26]....
        /*023c*/ 	.word	0x00000a20
        /*0240*/ 	.word	0x000000ff
        /*0244*/ 	.word	0x000268d8
        /*0248*/ 	.short	0x0100
        /*024a*/ 	.byte	0x05
	.zero		1


	//   ....[27]....
        /*024c*/ 	.word	0x00000a30
        /*0250*/ 	.word	0x000000ff
        /*0254*/ 	.word	0x000268f0
        /*0258*/ 	.short	0x0100
        /*025a*/ 	.byte	0x05
	.zero		1


	//   ....[28]....
        /*025c*/ 	.word	0x00000a40
        /*0260*/ 	.word	0x000000ff
        /*0264*/ 	.word	0x000268e0
        /*0268*/ 	.short	0x0100
        /*026a*/ 	.byte	0x05
	.zero		1


	//   ....[29]....
        /*026c*/ 	.word	0x00000a50
        /*0270*/ 	.word	0x000000ff
        /*0274*/ 	.word	0x000268f8
        /*0278*/ 	.short	0x0100
        /*027a*/ 	.byte	0x05
	.zero		1


	//   ....[30]....
        /*027c*/ 	.word	0x00000e40
        /*0280*/ 	.word	0x000000ff
        /*0284*/ 	.word	0x00026840
        /*0288*/ 	.short	0x010a
        /*028a*/ 	.byte	0x22
	.zero		1


	//   ....[31]....
        /*028c*/ 	.word	0x00000e80
        /*0290*/ 	.word	0x000000ff
        /*0294*/ 	.word	0x00026848
        /*0298*/ 	.short	0x010a
        /*029a*/ 	.byte	0x22
	.zero		1


	//   ....[32]....
        /*029c*/ 	.word	0x00001360
        /*02a0*/ 	.word	0x000000ff
        /*02a4*/ 	.word	0x00026800
        /*02a8*/ 	.short	0x010a
        /*02aa*/ 	.byte	0x07
	.zero		1


	//   ....[33]....
        /*02ac*/ 	.word	0x00001630
        /*02b0*/ 	.word	0x000000ff
        /*02b4*/ 	.word	0x00026800
        /*02b8*/ 	.short	0x010a
        /*02ba*/ 	.byte	0x08
	.zero		1


	//   ....[34]....
        /*02bc*/ 	.word	0x00002280
        /*02c0*/ 	.word	0x000000ff
        /*02c4*/ 	.word	0x00000000
        /*02c8*/ 	.short	0x010a
        /*02ca*/ 	.byte	0x09
	.zero		1


	//   ....[35]....
        /*02cc*/ 	.word	0x00002d10
        /*02d0*/ 	.word	0x000000ff
        /*02d4*/ 	.word	0x00000000
        /*02d8*/ 	.short	0x0101
        /*02da*/ 	.byte	0x0b
	.zero		1


	//   ....[36]....
        /*02dc*/ 	.word	0x00005680
        /*02e0*/ 	.word	0x000000ff
        /*02e4*/ 	.word	0x000268a0
        /*02e8*/ 	.short	0x010a
        /*02ea*/ 	.byte	0x09
	.zero		1


	//   ....[37]....
        /*02ec*/ 	.word	0x00005970
        /*02f0*/ 	.word	0x000000ff
        /*02f4*/ 	.word	0x000268a0
        /*02f8*/ 	.short	0x0101
        /*02fa*/ 	.byte	0x09
	.zero		1


	//   ....[38]....
        /*02fc*/ 	.word	0x00006410
        /*0300*/ 	.word	0x00000005
        /*0304*/ 	.word	0x00026890
        /*0308*/ 	.short	0x010a
        /*030a*/ 	.byte	0x3f
	.zero		1


	//   ....[39]....
        /*030c*/ 	.word	0x00006450
        /*0310*/ 	.word	0x00000005
        /*0314*/ 	.word	0x00026880
        /*0318*/ 	.short	0x0101
        /*031a*/ 	.byte	0x3f
	.zero		1


	//   ....[40]....
        /*031c*/ 	.word	0x000064a0
        /*0320*/ 	.word	0x000000ff
        /*0324*/ 	.word	0x00000000
        /*0328*/ 	.short	0x010a
        /*032a*/ 	.byte	0x09
	.zero		1


	//   ....[41]....
        /*032c*/ 	.word	0x000081c0
        /*0330*/ 	.word	0x000000ff
        /*0334*/ 	.word	0x00000000
        /*0338*/ 	.short	0x0101
        /*033a*/ 	.byte	0x08
	.zero		1


	//   ....[42]....
        /*033c*/ 	.word	0x00008210
        /*0340*/ 	.word	0x00000069
        /*0344*/ 	.word	0x00026890
        /*0348*/ 	.short	0x010a
        /*034a*/ 	.byte	0x3f
	.zero		1


	//   ....[43]....
        /*034c*/ 	.word	0x00008dc0
        /*0350*/ 	.word	0x00000069
        /*0354*/ 	.word	0x00026880
        /*0358*/ 	.short	0x0101
        /*035a*/ 	.byte	0x3f
	.zero		1


	//   ....[44]....
        /*035c*/ 	.word	0x00008ef0
        /*0360*/ 	.word	0x000000ff
        /*0364*/ 	.word	0x00000000
        /*0368*/ 	.short	0x0101
        /*036a*/ 	.byte	0x04
	.zero		1


	//   ....[45]....
        /*036c*/ 	.word	0x00008fa0
        /*0370*/ 	.word	0x000000ff
        /*0374*/ 	.word	0x00000000
        /*0378*/ 	.short	0x0101
        /*037a*/ 	.byte	0x04
	.zero		1


	//   ....[46]....
        /*037c*/ 	.word	0x000090e0
        /*0380*/ 	.word	0x000000ff
        /*0384*/ 	.word	0x00000000
        /*0388*/ 	.short	0x0101
        /*038a*/ 	.byte	0x04
	.zero		1


	//   ....[47]....
        /*038c*/ 	.word	0x00009150
        /*0390*/ 	.word	0x000000ff
        /*0394*/ 	.word	0x00000000
        /*0398*/ 	.short	0x0101
        /*039a*/ 	.byte	0x22
	.zero		1


	//   ....[48]....
        /*039c*/ 	.word	0x000091f0
        /*03a0*/ 	.word	0x00000003
        /*03a4*/ 	.word	0x00026890
        /*03a8*/ 	.short	0x010a
        /*03aa*/ 	.byte	0x3f
	.zero		1


	//   ....[49]....
        /*03ac*/ 	.word	0x000092a0
        /*03b0*/ 	.word	0x00000003
        /*03b4*/ 	.word	0x00026890
        /*03b8*/ 	.short	0x010a
        /*03ba*/ 	.byte	0x3f
	.zero		1


	//   ....[50]....
        /*03bc*/ 	.word	0x00009310
        /*03c0*/ 	.word	0x000000ff
        /*03c4*/ 	.word	0x000268a0
        /*03c8*/ 	.short	0x010a
        /*03ca*/ 	.byte	0x04
	.zero		1


	//   ....[51]....
        /*03cc*/ 	.word	0x0000a3d0
        /*03d0*/ 	.word	0x000000ff
        /*03d4*/ 	.word	0x000268a0
        /*03d8*/ 	.short	0x0101
        /*03da*/ 	.byte	0x25
	.zero		1


	//   ....[52]....
        /*03dc*/ 	.word	0x0000a640
        /*03e0*/ 	.word	0x000000ff
        /*03e4*/ 	.word	0x00026880
        /*03e8*/ 	.short	0x010a
        /*03ea*/ 	.byte	0x04
	.zero		1


	//   ....[53]....
        /*03ec*/ 	.word	0x0000a730
        /*03f0*/ 	.word	0x000000ff
        /*03f4*/ 	.word	0x00000000
        /*03f8*/ 	.short	0x0101
        /*03fa*/ 	.byte	0x04
	.zero		1


	//   ....[54]....
        /*03fc*/ 	.word	0x0000ba10
        /*0400*/ 	.word	0x000000ff
        /*0404*/ 	.word	0x00000000
        /*0408*/ 	.short	0x0101
        /*040a*/ 	.byte	0x0e
	.zero		1


	//   ....[55]....
        /*040c*/ 	.word	0x0000bb10
        /*0410*/ 	.word	0x00000004
        /*0414*/ 	.word	0x00026860
        /*0418*/ 	.short	0x010a
        /*041a*/ 	.byte	0x3f
	.zero		1


	//   ....[56]....
        /*041c*/ 	.word	0x0000be40
        /*0420*/ 	.word	0x00000005
        /*0424*/ 	.word	0x00026820
        /*0428*/ 	.short	0x010a
        /*042a*/ 	.byte	0x3f
	.zero		1


	//   ....[57]....
        /*042c*/ 	.word	0x0000c1f0
        /*0430*/ 	.word	0x00000005
        /*0434*/ 	.word	0x00026860
        /*0438*/ 	.short	0x010a
        /*043a*/ 	.byte	0x3f
	.zero		1


	//   ....[58]....
        /*043c*/ 	.word	0x0000c560
        /*0440*/ 	.word	0x00000006
        /*0444*/ 	.word	0x00026860
        /*0448*/ 	.short	0x010a
        /*044a*/ 	.byte	0x3f
	.zero		1


	//   ....[59]....
        /*044c*/ 	.word	0x0000c900
        /*0450*/ 	.word	0x00000006
        /*0454*/ 	.word	0x00026820
        /*0458*/ 	.short	0x010a
        /*045a*/ 	.byte	0x3f
	.zero		1


	//   ....[60]....
        /*045c*/ 	.word	0x0000cce0
        /*0460*/ 	.word	0x00000006
        /*0464*/ 	.word	0x00026860
        /*0468*/ 	.short	0x010a
        /*046a*/ 	.byte	0x3f
	.zero		1


	//   ....[61]....
        /*046c*/ 	.word	0x0000d0e0
        /*0470*/ 	.word	0x00000006
        /*0474*/ 	.word	0x00026820
        /*0478*/ 	.short	0x010a
        /*047a*/ 	.byte	0x3f
	.zero		1


	//   ....[62]....
        /*047c*/ 	.word	0x0000d5b0
        /*0480*/ 	.word	0x00000006
        /*0484*/ 	.word	0x00026820
        /*0488*/ 	.short	0x010a
        /*048a*/ 	.byte	0x3f
	.zero		1


	//   ....[63]....
        /*048c*/ 	.word	0x0000da70
        /*0490*/ 	.word	0x00000003
        /*0494*/ 	.word	0x00026840
        /*0498*/ 	.short	0x010a
        /*049a*/ 	.byte	0x3f
	.zero		1


	//   ....[64]....
        /*049c*/ 	.word	0x0000dad0
        /*04a0*/ 	.word	0x00000005
        /*04a4*/ 	.word	0x00026848
        /*04a8*/ 	.short	0x010a
        /*04aa*/ 	.byte	0x3f
	.zero		1


	//   ....[65]....
        /*04ac*/ 	.word	0x0000db30
        /*04b0*/ 	.word	0x00000005
        /*04b4*/ 	.word	0x00026800
        /*04b8*/ 	.short	0x010a
        /*04ba*/ 	.byte	0x3f
	.zero		1


	//   ....[66]....
        /*04bc*/ 	.word	0x0000db90
        /*04c0*/ 	.word	0x00000005
        /*04c4*/ 	.word	0x00026800
        /*04c8*/ 	.short	0x010a
        /*04ca*/ 	.byte	0x3f
	.zero		1


	//   ....[67]....
        /*04cc*/ 	.word	0x0000dbf0
        /*04d0*/ 	.word	0x00000005
        /*04d4*/ 	.word	0x00000000
        /*04d8*/ 	.short	0x010a
        /*04da*/ 	.byte	0x3f
	.zero		1


	//   ....[68]....
        /*04dc*/ 	.word	0x0000dc50
        /*04e0*/ 	.word	0x00000046
        /*04e4*/ 	.word	0x000268a0
        /*04e8*/ 	.short	0x010a
        /*04ea*/ 	.byte	0x3f
	.zero		1


	//   ....[69]....
        /*04ec*/ 	.word	0x0000dca0
        /*04f0*/ 	.word	0x00000005
        /*04f4*/ 	.word	0x00026890
        /*04f8*/ 	.short	0x010a
        /*04fa*/ 	.byte	0x3f
	.zero		1


	//   ....[70]....
        /*04fc*/ 	.word	0x0000dd00
        /*0500*/ 	.word	0x00000005
        /*0504*/ 	.word	0x00000000
        /*0508*/ 	.short	0x010a
        /*050a*/ 	.byte	0x3f
	.zero		1


	//   ....[71]....
        /*050c*/ 	.word	0x0000dd50
        /*0510*/ 	.word	0x00000069
        /*0514*/ 	.word	0x00026890
        /*0518*/ 	.short	0x010a
        /*051a*/ 	.byte	0x3f
	.zero		1


	//   ....[72]....
        /*051c*/ 	.word	0x0000dda0
        /*0520*/ 	.word	0x00000003
        /*0524*/ 	.word	0x00026890
        /*0528*/ 	.short	0x010a
        /*052a*/ 	.byte	0x3f
	.zero		1


	//   ....[73]....
        /*052c*/ 	.word	0x0000ddf0
        /*0530*/ 	.word	0x00000003
        /*0534*/ 	.word	0x00026890
        /*0538*/ 	.short	0x010a
        /*053a*/ 	.byte	0x3f
	.zero		1


	//   ....[74]....
        /*053c*/ 	.word	0x0000de50
        /*0540*/ 	.word	0x00000003
        /*0544*/ 	.word	0x000268a0
        /*0548*/ 	.short	0x010a
        /*054a*/ 	.byte	0x3f
	.zero		1


	//   ....[75]....
        /*054c*/ 	.word	0x0000deb0
        /*0550*/ 	.word	0x00000002
        /*0554*/ 	.word	0x00026880
        /*0558*/ 	.short	0x010a
        /*055a*/ 	.byte	0x3f
	.zero		1


	//   ....[76]....
        /*055c*/ 	.word	0x0000df00
        /*0560*/ 	.word	0x00000004
        /*0564*/ 	.word	0x00026860
        /*0568*/ 	.short	0x010a
        /*056a*/ 	.byte	0x3f
	.zero		1


	//   ....[77]....
        /*056c*/ 	.word	0x0000df50
        /*0570*/ 	.word	0x00000005
        /*0574*/ 	.word	0x00026820
        /*0578*/ 	.short	0x010a
        /*057a*/ 	.byte	0x3f
	.zero		1


	//   ....[78]....
        /*057c*/ 	.word	0x0000dfa0
        /*0580*/ 	.word	0x00000005
        /*0584*/ 	.word	0x00026860
        /*0588*/ 	.short	0x010a
        /*058a*/ 	.byte	0x3f
	.zero		1


	//   ....[79]....
        /*058c*/ 	.word	0x0000dff0
        /*0590*/ 	.word	0x00000006
        /*0594*/ 	.word	0x00026860
        /*0598*/ 	.short	0x010a
        /*059a*/ 	.byte	0x3f
	.zero		1


	//   ....[80]....
        /*059c*/ 	.word	0x0000e040
        /*05a0*/ 	.word	0x00000006
        /*05a4*/ 	.word	0x00026820
        /*05a8*/ 	.short	0x010a
        /*05aa*/ 	.byte	0x3f
	.zero		1


	//   ....[81]....
        /*05ac*/ 	.word	0x0000e090
        /*05b0*/ 	.word	0x00000006
        /*05b4*/ 	.word	0x00026860
        /*05b8*/ 	.short	0x010a
        /*05ba*/ 	.byte	0x3f
	.zero		1


	//   ....[82]....
        /*05bc*/ 	.word	0x0000e0e0
        /*05c0*/ 	.word	0x00000006
        /*05c4*/ 	.word	0x00026820
        /*05c8*/ 	.short	0x010a
        /*05ca*/ 	.byte	0x3f
	.zero		1


	//   ....[83]....
        /*05cc*/ 	.word	0x0000e130
        /*05d0*/ 	.word	0x00000006
        /*05d4*/ 	.word	0x00026820
        /*05d8*/ 	.short	0x010a
        /*05da*/ 	.byte	0x3f
	.zero		1


	//----- nvinfo : EIATTR_NUM_MBARRIERS
	.align		4
.L_36:
        /*05dc*/ 	.byte	0x03, 0x38
        /*05de*/ 	.short	0x001e


	//----- nvinfo : EIATTR_EXIT_INSTR_OFFSETS
	.align		4
        /*05e0*/ 	.byte	0x04, 0x1c
        /*05e2*/ 	.short	(.L_38 - .L_37)


	//   ....[0]....
.L_37:
        /*05e4*/ 	.word	0x00000af0


	//   ....[1]....
        /*05e8*/ 	.word	0x0000a3e0


	//   ....[2]....
        /*05ec*/ 	.word	0x0000a440


	//   ....[3]....
        /*05f0*/ 	.word	0x0000ba20


	//   ....[4]....
        /*05f4*/ 	.word	0x0000cfb0


	//   ....[5]....
        /*05f8*/ 	.word	0x0000da50


	//----- nvinfo : EIATTR_MAX_THREADS
	.align		4
.L_38:
        /*05fc*/ 	.byte	0x04, 0x05
        /*05fe*/ 	.short	(.L_40 - .L_39)
.L_39:
        /*0600*/ 	.word	0x00000180
        /*0604*/ 	.word	0x00000001
        /*0608*/ 	.word	0x00000001


	//----- nvinfo : EIATTR_CRS_STACK_SIZE
	.align		4
.L_40:
        /*060c*/ 	.byte	0x04, 0x1e
        /*060e*/ 	.short	(.L_42 - .L_41)
.L_41:
        /*0610*/ 	.word	0x00000000


	//----- nvinfo : EIATTR_CBANK_PARAM_SIZE
	.align		4
.L_42:
        /*0614*/ 	.byte	0x03, 0x19
        /*0616*/ 	.short	0x0ef0


	//----- nvinfo : EIATTR_PARAM_CBANK
	.align		4
        /*0618*/ 	.byte	0x04, 0x0a
        /*061a*/ 	.short	(.L_44 - .L_43)
	.align		4
.L_43:
        /*061c*/ 	.word	index@(.nv.constant0._ZN7cutlass13device_kernelINS_4fmha6kernel28FmhaKernelTmaWarpSpecializedINS1_10collective33FmhaBwdMainloopTmaWarpSpecializedINS_6half_tEfN4cute5tupleIJNS7_1CILi128EEESA_NS9_ILi48EEEEEENS4_16FusionBwdAdapterINS4_14ResidualFusionEEEJEEENS4_17FmhaBwdEpilogueKVIS6_fNS8_IJNS9_ILi64EEESB_SA_EEEEENS2_23TileSchedulerBwdAdapterINS2_23IndividualTileSchedulerEEEJEEEEEvNT_6ParamsE)
        /*0620*/ 	.short	0x0210
        /*0622*/ 	.short	0x0ef0


	//----- nvinfo : EIATTR_SW_WAR
	.align		4
.L_44:
        /*0624*/ 	.byte	0x04, 0x36
        /*0626*/ 	.short	(.L_46 - .L_45)
.L_45:
        /*0628*/ 	.word	0x00000008
.L_46:


//--------------------- .nv.callgraph             --------------------------
	.section	.nv.callgraph,"",@"SHT_CUDA_CALLGRAPH"
	.align	4
	.sectionentsize	8
	.align		4
        /*0000*/ 	.word	0x00000000
	.align		4
        /*0004*/ 	.word	0xffffffff
	.align		4
        /*0008*/ 	.word	index@(_ZN7cutlass13device_kernelINS_4fmha6kernel28FmhaKernelTmaWarpSpecializedINS1_10collective33FmhaBwdMainloopTmaWarpSpecializedINS_6half_tEfN4cute5tupleIJNS7_1CILi128EEESA_NS9_ILi48EEEEEENS4_16FusionBwdAdapterINS4_14ResidualFusionEEEJEEENS4_17FmhaBwdEpilogueKVIS6_fNS8_IJNS9_ILi64EEESB_SA_EEEEENS2_23TileSchedulerBwdAdapterINS2_23IndividualTileSchedulerEEEJEEEEEvNT_6ParamsE)
	.align		4
        /*000c*/ 	.word	index@(__assertfail)
	.align		4
        /*0010*/ 	.word	0x00000000
	.align		4
        /*0014*/ 	.word	0xfffffffe
	.align		4
        /*0018*/ 	.word	0x00000000
	.align		4
        /*001c*/ 	.word	0xfffffffd
	.align		4
        /*0020*/ 	.word	0x00000000
	.align		4
        /*0024*/ 	.word	0xfffffffc


//--------------------- .nv.constant4             --------------------------
	.section	.nv.constant4,"a",@progbits
	.align	8
	.align		8
.nv.constant4:
        /*0000*/ 	.dword	__assertfail
	.align		8
        /*0008*/ 	.dword	__unnamed_1
	.align		8
        /*0010*/ 	.dword	__unnamed_2
	.align		8
        /*0018*/ 	.dword	_ZN39_INTERNAL_c31e67e6_4_k_cu_f4b42879_40654cuda3std3__45__cpo5beginE
	.align		8
        /*0020*/ 	.dword	_ZN39_INTERNAL_c31e67e6_4_k_cu_f4b42879_40654cuda3std3__45__cpo3endE
	.align		8
        /*0028*/ 	.dword	_ZN39_INTERNAL_c31e67e6_4_k_cu_f4b42879_40654cuda3std3__45__cpo6cbeginE
	.align		8
        /*0030*/ 	.dword	_ZN39_INTERNAL_c31e67e6_4_k_cu_f4b42879_40654cuda3std3__45__cpo4cendE
	.align		8
        /*0038*/ 	.dword	_ZN39_INTERNAL_c31e67e6_4_k_cu_f4b42879_40654cuda3std3__441_GLOBAL__N__c31e67e6_4_k_cu_f4b42879_40656ignoreE
	.align		8
        /*0040*/ 	.dword	_ZN39_INTERNAL_c31e67e6_4_k_cu_f4b42879_40654cuda3std3__419piecewise_constructE
	.align		8
        /*0048*/ 	.dword	_ZN39_INTERNAL_c31e67e6_4_k_cu_f4b42879_40654cuda3std3__48in_placeE
	.align		8
        /*0050*/ 	.dword	_ZN39_INTERNAL_c31e67e6_4_k_cu_f4b42879_40654cuda3std6ranges3__45__cpo4swapE
	.align		8
        /*0058*/ 	.dword	_ZN39_INTERNAL_c31e67e6_4_k_cu_f4b42879_40654cuda3std6ranges3__45__cpo9iter_moveE
	.align		8
        /*0060*/ 	.dword	_ZN39_INTERNAL_c31e67e6_4_k_cu_f4b42879_40654cute7productE
	.align		8
        /*0068*/ 	.dword	_ZN39_INTERNAL_c31e67e6_4_k_cu_f4b42879_40654cute1_E
	.align		8
        /*0070*/ 	.dword	$str$24
	.align		8
        /*0078*/ 	.dword	$str$25


//--------------------- .text._ZN7cutlass13device_kernelINS_4fmha6kernel28FmhaKernelTmaWarpSpecializedINS1_10collective33FmhaBwdMainloopTmaWarpSpecializedINS_6half_tEfN4cute5tupleIJNS7_1CILi128EEESA_NS9_ILi48EEEEEENS4_16FusionBwdAdapterINS4_14ResidualFusionEEEJEEENS4_17FmhaBwdEpilogueKVIS6_fNS8_IJNS9_ILi64EEESB_SA_EEEEENS2_23TileSchedulerBwdAdapterINS2_23IndividualTileSchedulerEEEJEEEEEvNT_6ParamsE --------------------------
	.section	.text._ZN7cutlass13device_kernelINS_4fmha6kernel28FmhaKernelTmaWarpSpecializedINS1_10collective33FmhaBwdMainloopTmaWarpSpecializedINS_6half_tEfN4cute5tupleIJNS7_1CILi128EEESA_NS9_ILi48EEEEEENS4_16FusionBwdAdapterINS4_14ResidualFusionEEEJEEENS4_17FmhaBwdEpilogueKVIS6_fNS8_IJNS9_ILi64EEESB_SA_EEEEENS2_23TileSchedulerBwdAdapterINS2_23IndividualTileSchedulerEEEJEEEEEvNT_6ParamsE,"ax",@progbits
	.align	128
.text._ZN7cutlass13device_kernelINS_4fmha6kernel28FmhaKernelTmaWarpSpecializedINS1_10collective33FmhaBwdMainloopTmaWarpSpecializedINS_6half_tEfN4cute5tupleIJNS7_1CILi128EEESA_NS9_ILi48EEEEEENS4_16FusionBwdAdapterINS4_14ResidualFusionEEEJEEENS4_17FmhaBwdEpilogueKVIS6_fNS8_IJNS9_ILi64EEESB_SA_EEEEENS2_23TileSchedulerBwdAdapterINS2_23IndividualTileSchedulerEEEJEEEEEvNT_6ParamsE:
        .type           _ZN7cutlass13device_kernelINS_4fmha6kernel28FmhaKernelTmaWarpSpecializedINS1_10collective33FmhaBwdMainloopTmaWarpSpecializedINS_6half_tEfN4cute5tupleIJNS7_1CILi128EEESA_NS9_ILi48EEEEEENS4_16FusionBwdAdapterINS4_14ResidualFusionEEEJEEENS4_17FmhaBwdEpilogueKVIS6_fNS8_IJNS9_ILi64EEESB_SA_EEEEENS2_23TileSchedulerBwdAdapterINS2_23IndividualTileSchedulerEEEJEEEEEvNT_6ParamsE,@function
        .size           _ZN7cutlass13device_kernelINS_4fmha6kernel28FmhaKernelTmaWarpSpecializedINS1_10collective33FmhaBwdMainloopTmaWarpSpecializedINS_6half_tEfN4cute5tupleIJNS7_1CILi128EEESA_NS9_ILi48EEEEEENS4_16FusionBwdAdapterINS4_14ResidualFusionEEEJEEENS4_17FmhaBwdEpilogueKVIS6_fNS8_IJNS9_ILi64EEESB_SA_EEEEENS2_23TileSchedulerBwdAdapterINS2_23IndividualTileSchedulerEEEJEEEEEvNT_6ParamsE,(.L_x_149 - _ZN7cutlass13device_kernelINS_4fmha6kernel28FmhaKernelTmaWarpSpecializedINS1_10collective33FmhaBwdMainloopTmaWarpSpecializedINS_6half_tEfN4cute5tupleIJNS7_1CILi128EEESA_NS9_ILi48EEEEEENS4_16FusionBwdAdapterINS4_14ResidualFusionEEEJEEENS4_17FmhaBwdEpilogueKVIS6_fNS8_IJNS9_ILi64EEESB_SA_EEEEENS2_23TileSchedulerBwdAdapterINS2_23IndividualTileSchedulerEEEJEEEEEvNT_6ParamsE)
        .other          _ZN7cutlass13device_kernelINS_4fmha6kernel28FmhaKernelTmaWarpSpecializedINS1_10collective33FmhaBwdMainloopTmaWarpSpecializedINS_6half_tEfN4cute5tupleIJNS7_1CILi128EEESA_NS9_ILi48EEEEEENS4_16FusionBwdAdapterINS4_14ResidualFusionEEEJEEENS4_17FmhaBwdEpilogueKVIS6_fNS8_IJNS9_ILi64EEESB_SA_EEEEENS2_23TileSchedulerBwdAdapterINS2_23IndividualTileSchedulerEEEJEEEEEvNT_6ParamsE,@"STO_CUDA_ENTRY STV_DEFAULT"
_ZN7cutlass13device_kernelINS_4fmha6kernel28FmhaKernelTmaWarpSpecializedINS1_10collective33FmhaBwdMainloopTmaWarpSpecializedINS_6half_tEfN4cute5tupleIJNS7_1CILi128EEESA_NS9_ILi48EEEEEENS4_16FusionBwdAdapterINS4_14ResidualFusionEEEJEEENS4_17FmhaBwdEpilogueKVIS6_fNS8_IJNS9_ILi64EEESB_SA_EEEEENS2_23TileSchedulerBwdAdapterINS2_23IndividualTileSchedulerEEEJEEEEEvNT_6ParamsE:
[----:B------:R-:W1:Y:S02]  /*0000*/  LDC R1, c[0x0][0x28] ;  /* 0x00000a00ff017b82 */ /* 0x000e640000000800 */
[----:B-1----:R-:W-:Y:S01]  /*0010*/  VIADD R1, R1, 0xffffff00 ;  /* 0xffffff0001017836 */ /* 0x002fe20000000000 */
[----:B------:R-:W1:Y:S01]  /*0020*/  S2R R2, SR_TID.X ;  /* 0x0000000000027919 */ /* 0x000e620000002100 */
[----:B------:R-:W-:Y:S01]  /*0030*/  ELECT P1, URZ, PT ;  /* 0x00000000003f782f */ /* 0x000fe20003820000 */
[----:B------:R-:W-:Y:S01]  /*0040*/  BSSY B0, `(.L_x_0) ;  /* 0x0000020000007945 */ /* 0x000fe20003800000 */
[----:B-1----:R-:W-:-:S05]  /*0050*/  SHF.R.U32.HI R0, RZ, 0x5, R2 ;  /* 0x00000005ff007819 */ /* 0x002fca0000011602 */
[----:B------:R-:W1:Y:S02]  /*0060*/  SHFL.IDX PT, R3, R0, RZ, 0x1f ;  /* 0x00001fff00037589 */ /* 0x000e6400000e0000 */
[----:B-1----:R-:W-:Y:S02]  /*0070*/  R2UR UR4, R3 ;  /* 0x00000000030472ca */ /* 0x002fe400000e0000 */
[----:B------:R-:W-:-:S06]  /*0080*/  SHF.R.U32.HI R3, RZ, 0x7, R2 ;  /* 0x00000007ff037819 */ /* 0x000fcc0000011602 */
[----:B------:R-:W1:Y:S05]  /*0090*/  SHFL.IDX PT, R3, R3, RZ, 0x1f ;  /* 0x00001fff03037589 */ /* 0x000e6a00000e0000 */
[----:B------:R-:W-:Y:S02]  /*00a0*/  USHF.R.S32.HI UR5, URZ, 0x1f, UR4 ;  /* 0x0000001f3f057899 */ /* 0x000fe40008011404 */
[----:B------:R-:W-:Y:S02]  /*00b0*/  ISETP.NE.OR P0, PT, RZ, UR4, !P1 ;  /* 0x00000004ff007c0c */ /* 0x000fe4000cf05670 */
[----:B------:R-:W-:-:S04]  /*00c0*/  ULEA.HI UR5, UR5, UR4, URZ, 0x2 ;  /* 0x0000000405057291 */ /* 0x000fc8000f8f103f */
[----:B------:R-:W-:-:S04]  /*00d0*/  ULOP3.LUT UR5, UR5, 0xfffffffc, URZ, 0xc0, !UPT ;  /* 0xfffffffc05057892 */ /* 0x000fc8000f8ec03f */
[----:B------:R-:W-:-:S03]  /*00e0*/  UIADD3 UR4, UR4, -UR5, URZ ;  /* 0x8000000504047290 */ /* 0x000fc6000fffe03f */
[----:B------:R-:W-:Y:S09]  /*00f0*/  @P0 BRA `(.L_x_1) ;  /* 0x0000000000500947 */ /* 0x000ff20003800000 */
[----:B------:R-:W-:Y:S02]  /*0100*/  ULDC.64 UR6, c[0x0][0x198] ;  /* 0x0000660000067ab9 */ /* 0x000fe40000000a00 */
[----:B------:R-:W-:Y:S02]  /*0110*/  UIADD3 UR8, UP0, UR6, 0xf0, URZ ;  /* 0x000000f006087890 */ /* 0x000fe4000ff1e03f */
[----:B------:R-:W-:Y:S02]  /*0120*/  UIADD3 UR10, UP1, UR6, 0x1f0, URZ ;  /* 0x000001f0060a7890 */ /* 0x000fe4000ff3e03f */
[----:B------:R-:W-:Y:S02]  /*0130*/  UIADD3 UR12, UP2, UR6, 0x2f0, URZ ;  /* 0x000002f0060c7890 */ /* 0x000fe4000ff5e03f */
[----:B------:R-:W-:Y:S02]  /*0140*/  UIADD3 UR14, UP3, UR6, 0x3f0, URZ ;  /* 0x000003f0060e7890 */ /* 0x000fe4000ff7e03f */
[----:B------:R-:W-:-:S02]  /*0150*/  UIADD3 UR16, UP4, UR6, 0x5f0, URZ ;  /* 0x000005f006107890 */ /* 0x000fc4000ff9e03f */
[----:B------:R-:W-:Y:S02]  /*0160*/  UIADD3.X UR9, URZ, UR7, URZ, UP0, !UPT ;  /* 0x000000073f097290 */ /* 0x000fe400087fe43f */
[----:B------:R-:W-:Y:S02]  /*0170*/  UIADD3 UR6, UP5, UR6, 0x4f0, URZ ;  /* 0x000004f006067890 */ /* 0x000fe4000ffbe03f */
[----:B------:R-:W-:Y:S02]  /*0180*/  UIADD3.X UR11, URZ, UR7, URZ, UP1, !UPT ;  /* 0x000000073f0b7290 */ /* 0x000fe40008ffe43f */
[----:B------:R-:W-:Y:S02]  /*0190*/  UIADD3.X UR13, URZ, UR7, URZ, UP2, !UPT ;  /* 0x000000073f0d7290 */ /* 0x000fe400097fe43f */
[----:B------:R-:W-:Y:S01]  /*01a0*/  UIADD3.X UR15, URZ, UR7, URZ, UP3, !UPT ;  /* 0x000000073f0f7290 */ /* 0x000fe20009ffe43f */
[----:B------:R2:W-:Y:S01]  /*01b0*/  UTMACCTL.PF [UR8] ;  /* 0x00000000080079b9 */ /* 0x0005e20008040000 */
[----:B------:R-:W-:-:S03]  /*01c0*/  UIADD3.X UR17, URZ, UR7, URZ, UP4, !UPT ;  /* 0x000000073f117290 */ /* 0x000fc6000a7fe43f */
[----:B------:R2:W-:Y:S01]  /*01d0*/  UTMACCTL.PF [UR10] ;  /* 0x000000000a0079b9 */ /* 0x0005e20008040000 */
[----:B------:R-:W-:Y:S01]  /*01e0*/  UIADD3.X UR7, URZ, UR7, URZ, UP5, !UPT ;  /* 0x000000073f077290 */ /* 0x000fe2000affe43f */
[----:B------:R2:W-:Y:S02]  /*01f0*/  UTMACCTL.PF [UR12] ;  /* 0x000000000c0079b9 */ /* 0x0005e40008040000 */
[----:B------:R2:W-:Y:S02]  /*0200*/  UTMACCTL.PF [UR14] ;  /* 0x000000000e0079b9 */ /* 0x0005e40008040000 */
[----:B------:R2:W-:Y:S04]  /*0210*/  UTMACCTL.PF [UR16] ;  /* 0x00000000100079b9 */ /* 0x0005e80008040000 */
[----:B------:R2:W-:Y:S02]  /*0220*/  UTMACCTL.PF [UR6] ;  /* 0x00000000060079b9 */ /* 0x0005e40008040000 */
[----:B--2---:R-:W-:Y:S01]  /*0230*/  NOP ;  /* 0x0000000000007918 */ /* 0x004fe20000000000 */
.L_x_1:
[----:B------:R-:W-:Y:S05]  /*0240*/  BSYNC B0 ;  /* 0x0000000000007941 */ /* 0x000fea0003800000 */
.L_x_0:
[----:B------:R-:W2:Y:S01]  /*0250*/  SHFL.IDX PT, R4, R0, RZ, 0x1f ;  /* 0x00001fff00047589 */ /* 0x000ea200000e0000 */
[----:B-1----:R-:W-:Y:S01]  /*0260*/  R2UR UR10, R3 ;  /* 0x00000000030a72ca */ /* 0x002fe200000e0000 */
[----:B------:R-:W-:-:S12]  /*0270*/  UISETP.NE.AND UP0, UPT, UR4, 0x1, UPT ;  /* 0x000000010400788c */ /* 0x000fd8000bf05270 */
[----:B------:R-:W-:Y:S02]  /*0280*/  UIADD3 UR38, UR10, -0x1, URZ ;  /* 0xffffffff0a267890 */ /* 0x000fe4000fffe03f */
[----:B------:R-:W-:Y:S02]  /*0290*/  ULOP3.LUT UP2, URZ, UR10, UR4, URZ, 0xfc, !UPT ;  /* 0x000000040a3f7292 */ /* 0x000fe4000f84fc3f */
[----:B------:R-:W-:Y:S02]  /*02a0*/  UISETP.EQ.AND UP1, UPT, UR10, URZ, !UP0 ;  /* 0x0000003f0a00728c */ /* 0x000fe4000c722270 */
[----:B------:R-:W-:Y:S02]  /*02b0*/  UISETP.GE.U32.AND UP3, UPT, UR38, 0x4, UPT ;  /* 0x000000042600788c */ /* 0x000fe4000bf66070 */
[----:B------:R-:W-:Y:S01]  /*02c0*/  USEL UR45, URZ, 0x2, UP2 ;  /* 0x000000023f2d7887 */ /* 0x000fe20009000000 */
[----:B--2---:R-:W-:Y:S01]  /*02d0*/  ISETP.NE.AND P0, PT, R4, RZ, PT ;  /* 0x000000ff0400720c */ /* 0x004fe20003f05270 */
[----:B------:R-:W-:-:S02]  /*02e0*/  USEL UR39, URZ, 0x1, !UP1 ;  /* 0x000000013f277887 */ /* 0x000fc4000c800000 */
[----:B------:R-:W-:Y:S02]  /*02f0*/  USEL UR45, UR45, 0x1, UP3 ;  /* 0x000000012d2d7887 */ /* 0x000fe40009800000 */
[----:B------:R-:W-:-:S08]  /*0300*/  USEL UR39, UR39, 0x2, UP3 ;  /* 0x0000000227277887 */ /* 0x000fd00009800000 */
[----:B------:R-:W-:Y:S05]  /*0310*/  @P0 BRA `(.L_x_2) ;  /* 0x0000000000580947 */ /* 0x000fea0003800000 */
[----:B------:R-:W1:Y:S01]  /*0320*/  S2UR UR6, SR_CgaCtaId ;  /* 0x00000000000679c3 */ /* 0x000e620000008800 */
[----:B------:R-:W-:Y:S01]  /*0330*/  UMOV UR5, 0x400 ;  /* 0x0000040000057882 */ /* 0x000fe20000000000 */
[----:B------:R-:W-:Y:S01]  /*0340*/  UMOV UR7, 0x1 ;  /* 0x0000000100077882 */ /* 0x000fe20000000000 */
[----:B------:R-:W-:Y:S01]  /*0350*/  UMOV UR8, 0x80 ;  /* 0x0000008000087882 */ /* 0x000fe20000000000 */
[----:B------:R-:W-:Y:S01]  /*0360*/  ELECT P0, URZ, PT ;  /* 0x00000000003f782f */ /* 0x000fe20003800000 */
[----:B------:R-:W-:-:S04]  /*0370*/  UIADD3 UR8, -UR8, 0x100000, URZ ;  /* 0x0010000008087890 */ /* 0x000fc8000fffe13f */
[----:B------:R-:W-:Y:S02]  /*0380*/  USHF.L.U32 UR9, UR8, 0xb, URZ ;  /* 0x0000000b08097899 */ /* 0x000fe4000800063f */
[----:B------:R-:W-:Y:S02]  /*0390*/  USHF.L.U32 UR8, UR8, 0x1, URZ ;  /* 0x0000000108087899 */ /* 0x000fe4000800063f */
[----:B-1----:R-:W-:Y:S02]  /*03a0*/  ULEA UR5, UR6, UR5, 0x18 ;  /* 0x0000000506057291 */ /* 0x002fe4000f8ec03f */
[----:B------:R-:W-:-:S04]  /*03b0*/  UIADD3 UR6, -UR7, 0x100000, URZ ;  /* 0x0010000007067890 */ /* 0x000fc8000fffe13f */
[----:B------:R-:W-:Y:S02]  /*03c0*/  USHF.L.U32 UR7, UR6, 0xb, URZ ;  /* 0x0000000b06077899 */ /* 0x000fe4000800063f */
[----:B------:R-:W-:Y:S01]  /*03d0*/  USHF.L.U32 UR6, UR6, 0x1, URZ ;  /* 0x0000000106067899 */ /* 0x000fe2000800063f */
[----:B------:R-:W1:Y:S11]  /*03e0*/  FENCE.VIEW.ASYNC.S ;  /* 0x00000000000073c6 */ /* 0x000e760000000000 */
[----:B-1----:R1:W2:Y:S01]  /*03f0*/  SYNCS.EXCH.64 URZ, [UR5+0x26840], UR6 ;  /* 0x02684006053f75b2 */ /* 0x0022a20008000100 */
[----:B------:R1:W3:Y:S01]  /*0400*/  SYNCS.EXCH.64 URZ, [UR5+0x26860], UR8 ;  /* 0x02686008053f75b2 */ /* 0x0002e20008000100 */
[----:B------:R1:W4:Y:S01]  /*0410*/  SYNCS.EXCH.64 URZ, [UR5+0x26848], UR6 ;  /* 0x02684806053f75b2 */ /* 0x0003220008000100 */
[----:B------:R1:W1:Y:S01]  /*0420*/  SYNCS.EXCH.64 URZ, [UR5+0x26868], UR8 ;  /* 0x02686808053f75b2 */ /* 0x0002620008000100 */
[----:B------:R1:W1:Y:S01]  /*0430*/  SYNCS.EXCH.64 URZ, [UR5+0x26850], UR6 ;  /* 0x02685006053f75b2 */ /* 0x0002620008000100 */
[----:B------:R1:W1:Y:S01]  /*0440*/  SYNCS.EXCH.64 URZ, [UR5+0x26870], UR8 ;  /* 0x02687008053f75b2 */ /* 0x0002620008000100 */
[----:B------:R1:W1:Y:S01]  /*0450*/  SYNCS.EXCH.64 URZ, [UR5+0x26858], UR6 ;  /* 0x02685806053f75b2 */ /* 0x0002620008000100 */
[----:B------:R1:W1:Y:S01]  /*0460*/  SYNCS.EXCH.64 URZ, [UR5+0x26878], UR8 ;  /* 0x02687808053f75b2 */ /* 0x0002620008000100 */
[----:B------:R-:W-:Y:S01]  /*0470*/  NOP ;  /* 0x0000000000007918 */ /* 0x000fe20000000000 */
.L_x_2:
[----:B------:R-:W5:Y:S01]  /*0480*/  SHFL.IDX PT, R3, R0, RZ, 0x1f ;  /* 0x00001fff00037589 */ /* 0x000f6200000e0000 */
[----:B------:R-:W-:Y:S01]  /*0490*/  NOP ;  /* 0x0000000000007918 */ /* 0x000fe20000000000 */
[----:B-----5:R-:W-:-:S13]  /*04a0*/  ISETP.NE.AND P0, PT, R3, RZ, PT ;  /* 0x000000ff0300720c */ /* 0x020fda0003f05270 */
[----:B------:R-:W-:Y:S05]  /*04b0*/  @P0 BRA `(.L_x_3) ;  /* 0x0000000000580947 */ /* 0x000fea0003800000 */
[----:B-1----:R-:W1:Y:S01]  /*04c0*/  S2UR UR6, SR_CgaCtaId ;  /* 0x00000000000679c3 */ /* 0x002e620000008800 */
[----:B------:R-:W-:Y:S01]  /*04d0*/  UMOV UR5, 0x400 ;  /* 0x0000040000057882 */ /* 0x000fe20000000000 */
[----:B------:R-:W-:Y:S01]  /*04e0*/  UMOV UR8, 0x1 ;  /* 0x0000000100087882 */ /* 0x000fe20000000000 */
[----:B------:R-:W-:Y:S01]  /*04f0*/  UMOV UR7, 0x100 ;  /* 0x0000010000077882 */ /* 0x000fe20000000000 */
[----:B------:R-:W-:-:S04]  /*0500*/  UIADD3 UR8, -UR8, 0x100000, URZ ;  /* 0x0010000008087890 */ /* 0x000fc8000fffe13f */
[----:B------:R-:W-:Y:S02]  /*0510*/  USHF.L.U32 UR9, UR8, 0xb, URZ ;  /* 0x0000000b08097899 */ /* 0x000fe4000800063f */
[----:B------:R-:W-:Y:S01]  /*0520*/  USHF.L.U32 UR8, UR8, 0x1, URZ ;  /* 0x0000000108087899 */ /* 0x000fe2000800063f */
[----:B------:R-:W-:Y:S01]  /*0530*/  ELECT P0, URZ, PT ;  /* 0x00000000003f782f */ /* 0x000fe20003800000 */
[----:B-1----:R-:W-:Y:S02]  /*0540*/  ULEA UR5, UR6, UR5, 0x18 ;  /* 0x0000000506057291 */ /* 0x002fe4000f8ec03f */
[----:B------:R-:W-:-:S04]  /*0550*/  UIADD3 UR6, -UR7, 0x100000, URZ ;  /* 0x0010000007067890 */ /* 0x000fc8000fffe13f */
[----:B------:R-:W-:Y:S02]  /*0560*/  USHF.L.U32 UR7, UR6, 0xb, URZ ;  /* 0x0000000b06077899 */ /* 0x000fe4000800063f */
[----:B------:R-:W-:Y:S01]  /*0570*/  USHF.L.U32 UR6, UR6, 0x1, URZ ;  /* 0x0000000106067899 */ /* 0x000fe2000800063f */
[----:B------:R-:W1:Y:S03]  /*0580*/  FENCE.VIEW.ASYNC.S ;  /* 0x00000000000073c6 */ /* 0x000e660000000000 */
[----:B-1----:R1:W1:Y:S08]  /*0590*/  SYNCS.EXCH.64 URZ, [UR5+0x26800], UR8 ;  /* 0x02680008053f75b2 */ /* 0x0022700008000100 */
[----:B------:R1:W1:Y:S01]  /*05a0*/  SYNCS.EXCH.64 URZ, [UR5+0x26820], UR6 ;  /* 0x02682006053f75b2 */ /* 0x0002620008000100 */
[----:B------:R1:W1:Y:S01]  /*05b0*/  SYNCS.EXCH.64 URZ, [UR5+0x26808], UR8 ;  /* 0x02680808053f75b2 */ /* 0x0002620008000100 */
[----:B------:R1:W1:Y:S01]  /*05c0*/  SYNCS.EXCH.64 URZ, [UR5+0x26828], UR6 ;  /* 0x02682806053f75b2 */ /* 0x0002620008000100 */
[----:B------:R1:W1:Y:S01]  /*05d0*/  SYNCS.EXCH.64 URZ, [UR5+0x26810], UR8 ;  /* 0x02681008053f75b2 */ /* 0x0002620008000100 */
[----:B------:R1:W1:Y:S01]  /*05e0*/  SYNCS.EXCH.64 URZ, [UR5+0x26830], UR6 ;  /* 0x02683006053f75b2 */ /* 0x0002620008000100 */
[----:B------:R1:W1:Y:S01]  /*05f0*/  SYNCS.EXCH.64 URZ, [UR5+0x26818], UR8 ;  /* 0x02681808053f75b2 */ /* 0x0002620008000100 */
[----:B------:R1:W1:Y:S01]  /*0600*/  SYNCS.EXCH.64 URZ, [UR5+0x26838], UR6 ;  /* 0x02683806053f75b2 */ /* 0x0002620008000100 */
[----:B------:R-:W-:Y:S01]  /*0610*/  NOP ;  /* 0x0000000000007918 */ /* 0x000fe20000000000 */
.L_x_3:
        /* <DEDUP_REMOVED lines=21> */
[----:B------:R-:W-:Y:S01]  /*0770*/  NOP ;  /* 0x0000000000007918 */ /* 0x000fe20000000000 */
.L_x_4:
[----:B------:R-:W5:Y:S01]  /*0780*/  SHFL.IDX PT, R3, R0, RZ, 0x1f ;  /* 0x00001fff00037589 */ /* 0x000f6200000e0000 */
[----:B------:R-:W-:Y:S01]  /*0790*/  ELECT P0, URZ, PT ;  /* 0x00000000003f782f */ /* 0x000fe20003800000 */
[----:B------:R-:W-:Y:S01]  /*07a0*/  NOP ;  /* 0x0000000000007918 */ /* 0x000fe20000000000 */
[----:B-1----:R-:W-:Y:S02]  /*07b0*/  UMOV UR6, 0x80 ;  /* 0x0000008000067882 */ /* 0x002fe40000000000 */
[C---:B-----5:R-:W-:Y:S02]  /*07c0*/  ISETP.NE.OR P0, PT, R3.reuse, RZ, !P0 ;  /* 0x000000ff0300720c */ /* 0x060fe40004705670 */
[----:B------:R-:W-:-:S11]  /*07d0*/  ISETP.NE.AND P2, PT, R3, RZ, PT ;  /* 0x000000ff0300720c */ /* 0x000fd60003f45270 */
[----:B------:R-:W-:Y:S01]  /*07e0*/  VOTEU.ALL UP1, P0 ;  /* 0x00000000003f7886 */ /* 0x000fe20000020000 */
[----:B------:R-:W-:Y:S01]  /*07f0*/  VOTEU.ALL UP2, P0 ;  /* 0x00000000003f7886 */ /* 0x000fe20000040000 */
[----:B------:R-:W-:Y:S01]  /*0800*/  VOTEU.ALL UP3, P0 ;  /* 0x00000000003f7886 */ /* 0x000fe20000060000 */
[----:B------:R-:W-:Y:S02]  /*0810*/  VOTEU.ALL UP4, P0 ;  /* 0x00000000003f7886 */ /* 0x000fe40000080000 */
[----:B------:R-:W1:Y:S01]  /*0820*/  @!UP1 S2UR UR8, SR_CgaCtaId ;  /* 0x00000000000899c3 */ /* 0x000e620000008800 */
[----:B------:R-:W-:Y:S01]  /*0830*/  @!UP1 UMOV UR5, 0x400 ;  /* 0x0000040000059882 */ /* 0x000fe20000000000 */
[----:B------:R-:W-:-:S04]  /*0840*/  @!UP1 UIADD3 UR6, -UR6, 0x100000, URZ ;  /* 0x0010000006069890 */ /* 0x000fc8000fffe13f */
[----:B------:R-:W-:Y:S02]  /*0850*/  @!UP1 USHF.L.U32 UR7, UR6, 0xb, URZ ;  /* 0x0000000b06079899 */ /* 0x000fe4000800063f */
[----:B------:R-:W-:Y:S02]  /*0860*/  @!UP1 USHF.L.U32 UR6, UR6, 0x1, URZ ;  /* 0x0000000106069899 */ /* 0x000fe4000800063f */
[----:B-1----:R-:W-:Y:S02]  /*0870*/  @!UP1 ULEA UR5, UR8, UR5, 0x18 ;  /* 0x0000000508059291 */ /* 0x002fe4000f8ec03f */
[----:B------:R-:W-:-:S04]  /*0880*/  UISETP.NE.AND UP1, UPT, UR38, URZ, UPT ;  /* 0x0000003f2600728c */ /* 0x000fc8000bf25270 */
[----:B------:R-:W-:-:S03]  /*0890*/  USEL UR8, URZ, 0x1, UP1 ;  /* 0x000000013f087887 */ /* 0x000fc60008800000 */
[----:B------:R-:W-:-:S03]  /*08a0*/  VOTEU.ALL UP1, P0 ;  /* 0x00000000003f7886 */ /* 0x000fc60000020000 */
[----:B------:R-:W-:Y:S01]  /*08b0*/  IMAD.U32 R0, RZ, RZ, UR8 ;  /* 0x00000008ff007e24 */ /* 0x000fe2000f8e00ff */
[----:B------:R-:W1:Y:S02]  /*08c0*/  FENCE.VIEW.ASYNC.S ;  /* 0x00000000000073c6 */ /* 0x000e640000000000 */
[----:B-1----:R1:W1:Y:S01]  /*08d0*/  @!UP1 SYNCS.EXCH.64 URZ, [UR5+0x268a0], UR6 ;  /* 0x0268a006053f95b2 */ /* 0x0022620008000100 */
[----:B------:R1:W1:Y:S01]  /*08e0*/  @!UP2 SYNCS.EXCH.64 URZ, [UR5+0x268a8], UR6 ;  /* 0x0268a806053fa5b2 */ /* 0x0002620008000100 */
[----:B------:R1:W1:Y:S01]  /*08f0*/  @!UP3 SYNCS.EXCH.64 URZ, [UR5+0x268b0], UR6 ;  /* 0x0268b006053fb5b2 */ /* 0x0002620008000100 */
[----:B------:R1:W1:Y:S01]  /*0900*/  @!UP4 SYNCS.EXCH.64 URZ, [UR5+0x268b8], UR6 ;  /* 0x0268b806053fc5b2 */ /* 0x0002620008000100 */
[----:B------:R-:W-:Y:S01]  /*0910*/  NOP ;  /* 0x0000000000007918 */ /* 0x000fe20000000000 */
[----:B------:R-:W-:Y:S05]  /*0920*/  @P2 BRA `(.L_x_5) ;  /* 0x0000000000502947 */ /* 0x000fea0003800000 */
[----:B-1----:R-:W1:Y:S01]  /*0930*/  S2UR UR6, SR_CgaCtaId ;  /* 0x00000000000679c3 */ /* 0x002e620000008800 */
        /* <DEDUP_REMOVED lines=12> */
[----:B-1----:R1:W1:Y:S01]  /*0a00*/  SYNCS.EXCH.64 URZ, [UR5+0x268d0], UR6 ;  /* 0x0268d006053f75b2 */ /* 0x0022620008000100 */
[----:B------:R1:W1:Y:S01]  /*0a10*/  SYNCS.EXCH.64 URZ, [UR5+0x268e8], UR8 ;  /* 0x0268e808053f75b2 */ /* 0x0002620008000100 */
[----:B------:R1:W1:Y:S01]  /*0a20*/  SYNCS.EXCH.64 URZ, [UR5+0x268d8], UR6 ;  /* 0x0268d806053f75b2 */ /* 0x0002620008000100 */
[----:B------:R1:W1:Y:S01]  /*0a30*/  SYNCS.EXCH.64 URZ, [UR5+0x268f0], UR8 ;  /* 0x0268f008053f75b2 */ /* 0x0002620008000100 */
[----:B------:R1:W1:Y:S01]  /*0a40*/  SYNCS.EXCH.64 URZ, [UR5+0x268e0], UR6 ;  /* 0x0268e006053f75b2 */ /* 0x0002620008000100 */
[----:B------:R1:W1:Y:S01]  /*0a50*/  SYNCS.EXCH.64 URZ, [UR5+0x268f8], UR8 ;  /* 0x0268f808053f75b2 */ /* 0x0002620008000100 */
[----:B------:R-:W-:Y:S01]  /*0a60*/  NOP ;  /* 0x0000000000007918 */ /* 0x000fe20000000000 */
.L_x_5:
[----:B------:R-:W-:Y:S01]  /*0a70*/  ISETP.NE.AND P0, PT, RZ, UR10, PT ;  /* 0x0000000aff007c0c */ /* 0x000fe2000bf05270 */
[----:B------:R-:W-:Y:S01]  /*0a80*/  IMAD.U32 R3, RZ, RZ, UR4 ;  /* 0x00000004ff037e24 */ /* 0x000fe2000f8e00ff */
[----:B------:R-:W-:Y:S01]  /*0a90*/  NOP ;  /* 0x0000000000007918 */ /* 0x000fe20000000000 */
[----:B-1234-:R-:W-:Y:S03]  /*0aa0*/  BAR.SYNC.DEFER_BLOCKING 0x0 ;  /* 0x0000000000007b1d */ /* 0x01efe60000010000 */
[----:B------:R-:W-:-:S07]  /*0ab0*/  ISETP.EQ.AND P2, PT, R3, 0x1, P1 ;  /* 0x000000010300780c */ /* 0x000fce0000f42270 */
[----:B------:R-:W-:Y:S06]  /*0ac0*/  @!P0 BRA `(.L_x_6) ;  /* 0x0000009800488947 */ /* 0x000fec0003800000 */
[----:B------:R-:W-:-:S06]  /*0ad0*/  UISETP.GT.U32.AND UP0, UPT, UR38, 0x3, UPT ;  /* 0x000000032600788c */ /* 0x000fcc000bf04070 */
[----:B------:R-:W-:-:S13]  /*0ae0*/  PLOP3.LUT P0, PT, PT, PT, UP0, 0x80, 0x0 ;  /* 0x000000000000781c */ /* 0x000fda0003f0f008 */
[----:B------:R-:W-:Y:S05]  /*0af0*/  @P0 EXIT ;  /* 0x000000000000094d */ /* 0x000fea0003800000 */
.L_x_7:
[----:B------:R-:W-:-:S08]  /*0b00*/  NOP ;  /* 0x0000000000007918 */ /* 0x000fd00000000000 */
[----:B------:R-:W1:Y:S02]  /*0b10*/  USETMAXREG.TRY_ALLOC.CTAPOOL UP0, 0xf0 ;  /* 0x000000f0000079c8 */ /* 0x000e640008000600 */
[----:B-1----:R-:W-:-:S13]  /*0b20*/  PLOP3.LUT P0, PT, PT, PT, UP0, 0x80, 0x0 ;  /* 0x000000000000781c */ /* 0x002fda0003f0f008 */
[----:B------:R-:W-:Y:S05]  /*0b30*/  @!P0 BRA `(.L_x_7) ;  /* 0xfffffffc00f08947 */ /* 0x000fea000383ffff */
[----:B------:R-:W-:Y:S01]  /*0b40*/  UISETP.NE.AND UP0, UPT, UR10, 0x1, UPT ;  /* 0x000000010a00788c */ /* 0x000fe2000bf05270 */
[----:B------:R-:W1:Y:S01]  /*0b50*/  S2UR UR42, SR_CTAID.X ;  /* 0x00000000002a79c3 */ /* 0x000e620000002500 */
[----:B------:R-:W-:Y:S01]  /*0b60*/  UMOV UR4, URZ ;  /* 0x0000003f00047c82 */ /* 0x000fe20008000000 */
[----:B------:R-:W-:-:S03]  /*0b70*/  UMOV UR15, URZ ;  /* 0x0000003f000f7c82 */ /* 0x000fc60008000000 */
[----:B------:R-:W-:-:S13]  /*0b80*/  PLOP3.LUT P0, PT, PT, PT, UP0, 0x80, 0x0 ;  /* 0x000000000000781c */ /* 0x000fda0003f0f008 */
[----:B------:R-:W-:Y:S05]  /*0b90*/  @!P0 BRA `(.L_x_8) ;  /* 0x0000000000388947 */ /* 0x000fea0003800000 */
[----:B------:R-:W-:Y:S01]  /*0ba0*/  UISETP.NE.AND UP0, UPT, UR10, 0x2, UPT ;  /* 0x000000020a00788c */ /* 0x000fe2000bf05270 */
[----:B------:R-:W-:-:S05]  /*0bb0*/  UMOV UR15, 0x2 ;  /* 0x00000002000f7882 */ /* 0x000fca0000000000 */
[----:B------:R-:W-:-:S13]  /*0bc0*/  PLOP3.LUT P1, PT, PT, PT, UP0, 0x80, 0x0 ;  /* 0x000000000000781c */ /* 0x000fda0003f2f008 */
[----:B------:R-:W-:Y:S05]  /*0bd0*/  @!P1 BRA `(.L_x_8) ;  /* 0x0000000000289947 */ /* 0x000fea0003800000 */
[----:B------:R-:W-:-:S06]  /*0be0*/  UISETP.NE.AND UP0, UPT, UR10, 0x3, UPT ;  /* 0x000000030a00788c */ /* 0x000fcc000bf05270 */
[----:B------:R-:W-:-:S13]  /*0bf0*/  PLOP3.LUT P1, PT, PT, PT, UP0, 0x80, 0x0 ;  /* 0x000000000000781c */ /* 0x000fda0003f2f008 */
[----:B------:R-:W-:Y:S05]  /*0c00*/  @!P1 BRA `(.L_x_9) ;  /* 0x0000000000149947 */ /* 0x000fea0003800000 */
[----:B------:R-:W-:-:S11]  /*0c10*/  UISETP.NE.AND UP0, UPT, UR10, 0x4, UPT ;  /* 0x000000040a00788c */ /* 0x000fd6000bf05270 */
[----:B------:R-:W-:Y:S01]  /*0c20*/  @!UP0 UMOV UR4, 0x1 ;  /* 0x0000000100048882 */ /* 0x000fe20000000000 */
[----:B------:R-:W-:Y:S01]  /*0c30*/  @UP0 UMOV UR15, URZ ;  /* 0x0000003f000f0c82 */ /* 0x000fe20008000000 */
[----:B------:R-:W-:Y:S01]  /*0c40*/  @UP0 UMOV UR4, URZ ;  /* 0x0000003f00040c82 */ /* 0x000fe20008000000 */
[----:B------:R-:W-:Y:S05]  /*0c50*/  BRA `(.L_x_8) ;  /* 0x0000000000087947 */ /* 0x000fea0003800000 */
.L_x_9:
[----:B------:R-:W-:Y:S01]  /*0c60*/  UMOV UR4, 0x1 ;  /* 0x0000000100047882 */ /* 0x000fe20000000000 */
[----:B------:R-:W-:-:S05]  /*0c70*/  UMOV UR15, URZ ;  /* 0x0000003f000f7c82 */ /* 0x000fca0008000000 */
.L_x_8:
[----:B------:R-:W-:Y:S05]  /*0c80*/  @!P0 BRA `(.L_x_10) ;  /* 0x00000000003c8947 */ /* 0x000fea0003800000 */
[----:B------:R-:W-:-:S06]  /*0c90*/  UISETP.NE.AND UP0, UPT, UR10, 0x2, UPT ;  /* 0x000000020a00788c */ /* 0x000fcc000bf05270 */
[----:B------:R-:W-:-:S13]  /*0ca0*/  PLOP3.LUT P0, PT, PT, PT, UP0, 0x80, 0x0 ;  /* 0x000000000000781c */ /* 0x000fda0003f0f008 */
[----:B------:R-:W-:Y:S05]  /*0cb0*/  @!P0 BRA `(.L_x_11) ;  /* 0x0000000000288947 */ /* 0x000fea0003800000 */
[----:B------:R-:W-:-:S06]  /*0cc0*/  UISETP.NE.AND UP0, UPT, UR10, 0x3, UPT ;  /* 0x000000030a00788c */ /* 0x000fcc000bf05270 */
[----:B------:R-:W-:-:S13]  /*0cd0*/  PLOP3.LUT P0, PT, PT, PT, UP0, 0x80, 0x0 ;  /* 0x000000000000781c */ /* 0x000fda0003f0f008 */
[----:B------:R-:W-:Y:S05]  /*0ce0*/  @!P0 BRA `(.L_x_12) ;  /* 0x0000000000148947 */ /* 0x000fea0003800000 */
[----:B------:R-:W-:-:S06]  /*0cf0*/  UISETP.NE.AND UP0, UPT, UR10, 0x4, UPT ;  /* 0x000000040a00788c */ /* 0x000fcc000bf05270 */
[----:B------:R-:W-:-:S13]  /*0d00*/  PLOP3.LUT P0, PT, PT, PT, UP0, 0x80, 0x0 ;  /* 0x000000000000781c */ /* 0x000fda0003f0f008 */
[----:B------:R-:W-:Y:S05]  /*0d10*/  @P0 BRA `(.L_x_13) ;  /* 0x00000000001c0947 */ /* 0x000fea0003800000 */
[----:B-1----:R-:W-:Y:S01]  /*0d20*/  ULEA UR42, UR42, 0x3, 0x1 ;  /* 0x000000032a2a7891 */ /* 0x002fe2000f8e083f */
[----:B------:R-:W-:Y:S11]  /*0d30*/  BRA `(.L_x_13) ;  /* 0x0000000000147947 */ /* 0x000ff60003800000 */
.L_x_12:
[----:B-1----:R-:W-:Y:S01]  /*0d40*/  ULEA UR42, UR42, 0x2, 0x1 ;  /* 0x000000022a2a7891 */ /* 0x002fe2000f8e083f */
[----:B------:R-:W-:Y:S11]  /*0d50*/  BRA `(.L_x_13) ;  /* 0x00000000000c7947 */ /* 0x000ff60003800000 */
.L_x_11:
[----:B-1----:R-:W-:Y:S01]  /*0d60*/  ULEA UR42, UR42, 0x1, 0x1 ;  /* 0x000000012a2a7891 */ /* 0x002fe2000f8e083f */
[----:B------:R-:W-:Y:S11]  /*0d70*/  BRA `(.L_x_13) ;  /* 0x0000000000047947 */ /* 0x000ff60003800000 */
.L_x_10:
[----:B-1----:R-:W-:-:S12]  /*0d80*/  USHF.L.U32 UR42, UR42, 0x1, URZ ;  /* 0x000000012a2a7899 */ /* 0x002fd8000800063f */
.L_x_13:
[----:B------:R-:W-:-:S04]  /*0d90*/  ULOP3.LUT UR5, UR39, 0x1, URZ, 0xfc, !UPT ;  /* 0x0000000127057892 */ /* 0x000fc8000f8efc3f */
[----:B------:R-:W-:-:S06]  /*0da0*/  UISETP.NE.AND UP0, UPT, UR5, 0x3, UPT ;  /* 0x000000030500788c */ /* 0x000fcc000bf05270 */
[----:B------:R-:W-:-:S13]  /*0db0*/  PLOP3.LUT P0, PT, PT, PT, UP0, 0x80, 0x0 ;  /* 0x000000000000781c */ /* 0x000fda0003f0f008 */
[----:B------:R-:W-:Y:S05]  /*0dc0*/  @!P0 BRA `(.L_x_14) ;  /* 0x0000000000048947 */ /* 0x000fea0003800000 */
[----:B-1----:R-:W-:Y:S01]  /*0dd0*/  BPT.TRAP 0x1 ;  /* 0x000000040000795c */ /* 0x002fe20000300000 */
.L_x_14:
[----:B------:R-:W2:Y:S01]  /*0de0*/  S2UR UR5, SR_CgaCtaId ;  /* 0x00000000000579c3 */ /* 0x000ea20000008800 */
[----:B------:R-:W-:Y:S01]  /*0df0*/  UMOV UR36, 0x400 ;  /* 0x0000040000247882 */ /* 0x000fe20000000000 */
[----:B------:R-:W-:-:S05]  /*0e00*/  IMAD.U32 R4, RZ, RZ, UR4 ;  /* 0x00000004ff047e24 */ /* 0x000fca000f8e00ff */
[----:B------:R-:W-:Y:S01]  /*0e10*/  SHF.L.U32 R4, R4, 0x1f, RZ ;  /* 0x0000001f04047819 */ /* 0x000fe200000006ff */
[----:B--2---:R-:W-:-:S04]  /*0e20*/  ULEA UR36, UR5, UR36, 0x18 ;  /* 0x0000002405247291 */ /* 0x004fc8000f8ec03f */
[----:B------:R-:W-:-:S09]  /*0e30*/  ULEA UR34, UR15, UR36, 0x3 ;  /* 0x000000240f227291 */ /* 0x000fd2000f8e183f */
[----:B------:R-:W2:Y:S02]  /*0e40*/  SYNCS.PHASECHK.TRANS64.TRYWAIT P1, [UR34+0x26840], R4 ;  /* 0x02684004ff0075a7 */ /* 0x000ea40008020162 */
[----:B--2---:R-:W-:Y:S05]  /*0e50*/  @!P1 BRA `(.L_x_15) ;  /* 0x000000cc00009947 */ /* 0x004fea0003800000 */
.L_x_128:
[----:B------:R-:W-:Y:S05]  /*0e60*/  @!P0 BRA `(.L_x_16) ;  /* 0x0000000000048947 */ /* 0x000fea0003800000 */
[----:B-1----:R-:W-:Y:S01]  /*0e70*/  BPT.TRAP 0x1 ;  /* 0x000000040000795c */ /* 0x002fe20000300000 */
.L_x_16:
[----:B------:R-:W3:Y:S01]  /*0e80*/  SYNCS.PHASECHK.TRANS64.TRYWAIT P1, [UR34+0x26848], R4 ;  /* 0x02684804ff0075a7 */ /* 0x000ee20008020162 */
[----:B--2---:R-:W-:-:S04]  /*0e90*/  SHF.R.S32.HI R3, RZ, 0x1f, R2 ;  /* 0x0000001fff037819 */ /* 0x004fc80000011402 */
[----:B------:R-:W-:-:S04]  /*0ea0*/  LEA.HI R3, R3, R2, RZ, 0x7 ;  /* 0x0000000203037211 */ /* 0x000fc800078f38ff */
[----:B------:R-:W-:-:S05]  /*0eb0*/  LOP3.LUT R3, R3, 0xffffff80, RZ, 0xc0, !PT ;  /* 0xffffff8003037812 */ /* 0x000fca00078ec0ff */
[----:B------:R-:W-:Y:S01]  /*0ec0*/  IMAD.IADD R3, R2, 0x1, -R3 ;  /* 0x0000000102037824 */ /* 0x000fe200078e0a03 */
[----:B------:R-:W2:Y:S01]  /*0ed0*/  LDC R7, c[0x0][0x288] ;  /* 0x0000a200ff077b82 */ /* 0x000ea20000000800 */
[----:B---3--:R-:W-:Y:S05]  /*0ee0*/  @!P1 BRA `(.L_x_17) ;  /* 0x000000c800f49947 */ /* 0x008fea0003800000 */
.L_x_129:
[----:B--2---:R-:W-:Y:S01]  /*0ef0*/  ISETP.GE.AND P1, PT, R7, 0x1, PT ;  /* 0x000000010700780c */ /* 0x004fe20003f26270 */
[----:B------:R-:W-:Y:S01]  /*0f00*/  UMOV UR37, URZ ;  /* 0x0000003f00257c82 */ /* 0x000fe20008000000 */
[----:B------:R-:W-:Y:S01]  /*0f10*/  IMAD.MOV.U32 R221, RZ, RZ, 0x1 ;  /* 0x00000001ffdd7424 */ /* 0x000fe200078e00ff */
[----:B------:R-:W-:Y:S01]  /*0f20*/  CS2R R192, SRZ ;  /* 0x0000000000c07805 */ /* 0x000fe2000001ff00 */
[----:B------:R-:W-:Y:S01]  /*0f30*/  IMAD.MOV.U32 R12, RZ, RZ, RZ ;  /* 0x000000ffff0c7224 */ /* 0x000fe200078e00ff */
[----:B------:R-:W-:Y:S02]  /*0f40*/  CS2R R194, SRZ ;  /* 0x0000000000c27805 */ /* 0x000fe4000001ff00 */
[----:B------:R-:W-:Y:S02]  /*0f50*/  CS2R R196, SRZ ;  /* 0x0000000000c47805 */ /* 0x000fe4000001ff00 */
[----:B------:R-:W-:Y:S02]  /*0f60*/  CS2R R198, SRZ ;  /* 0x0000000000c67805 */ /* 0x000fe4000001ff00 */
[----:B------:R-:W-:-:S02]  /*0f70*/  CS2R R184, SRZ ;  /* 0x0000000000b87805 */ /* 0x000fc4000001ff00 */
[----:B------:R-:W-:Y:S02]  /*0f80*/  CS2R R186, SRZ ;  /* 0x0000000000ba7805 */ /* 0x000fe4000001ff00 */
[----:B------:R-:W-:Y:S02]  /*0f90*/  CS2R R188, SRZ ;  /* 0x0000000000bc7805 */ /* 0x000fe4000001ff00 */
        /* <DEDUP_REMOVED lines=16> */
[----:B------:R-:W-:Y:S01]  /*10a0*/  CS2R R158, SRZ ;  /* 0x00000000009e7805 */ /* 0x000fe2000001ff00 */
[----:B------:R-:W-:Y:S06]  /*10b0*/  @!P1 BRA `(.L_x_18) ;  /* 0x0000007c00f09947 */ /* 0x000fec0003800000 */
[----:B------:R-:W-:Y:S01]  /*10c0*/  SHF.R.S32.HI R2, RZ, 0x1f, R3 ;  /* 0x0000001fff027819 */ /* 0x000fe20000011403 */
[----:B-1----:R-:W-:Y:S02]  /*10d0*/  ULOP3.LUT UR31, UR42, 0x1, URZ, 0xc0, !UPT ;  /* 0x000000012a1f7892 */ /* 0x002fe4000f8ec03f */
[----:B------:R-:W-:Y:S01]  /*10e0*/  IMAD.U32 R9, RZ, RZ, UR42 ;  /* 0x0000002aff097e24 */ /* 0x000fe2000f8e00ff */
[----:B------:R-:W-:Y:S02]  /*10f0*/  CS2R R12, SRZ ;  /* 0x00000000000c7805 */ /* 0x000fe4000001ff00 */
[CC--:B---3--:R-:W-:Y:S01]  /*1100*/  LEA.HI R4, R2.reuse, R3.reuse, RZ, 0x2 ;  /* 0x0000000302047211 */ /* 0x0c8fe200078f10ff */
[----:B------:R-:W-:Y:S01]  /*1110*/  IMAD.MOV.U32 R221, RZ, RZ, 0x1 ;  /* 0x00000001ffdd7424 */ /* 0x000fe200078e00ff */
[----:B------:R-:W-:Y:S01]  /*1120*/  LEA.HI R2, R2, R3, RZ, 0x5 ;  /* 0x0000000302027211 */ /* 0x000fe200078f28ff */
[----:B------:R-:W-:Y:S01]  /*1130*/  IMAD.U32 R8, RZ, RZ, UR31 ;  /* 0x0000001fff087e24 */ /* 0x000fe2000f8e00ff */
[--C-:B------:R-:W-:Y:S01]  /*1140*/  SHF.R.S32.HI R5, RZ, 0x2, R4.reuse ;  /* 0x00000002ff057819 */ /* 0x100fe20000011404 */
[----:B------:R-:W-:Y:S01]  /*1150*/  IMAD.MOV.U32 R192, RZ, RZ, RZ ;  /* 0x000000ffffc07224 */ /* 0x000fe200078e00ff */
[----:B------:R-:W-:Y:S01]  /*1160*/  SHF.R.S32.HI R6, RZ, 0x1f, R4 ;  /* 0x0000001fff067819 */ /* 0x000fe20000011404 */
[----:B------:R-:W-:Y:S01]  /*1170*/  ULOP3.LUT UR33, UR45, 0x2, URZ, 0xfc, !UPT ;  /* 0x000000022d217892 */ /* 0x000fe2000f8efc3f */
[----:B------:R-:W-:Y:S01]  /*1180*/  LOP3.LUT R4, R4, 0x7ffffffc, RZ, 0xc0, !PT ;  /* 0x7ffffffc04047812 */ /* 0x000fe200078ec0ff */
[----:B------:R-:W-:Y:S01]  /*1190*/  UMOV UR32, URZ ;  /* 0x0000003f00207c82 */ /* 0x000fe20008000000 */
[----:B------:R-:W-:Y:S01]  /*11a0*/  LEA.HI R6, R6, R5, RZ, 0x3 ;  /* 0x0000000506067211 */ /* 0x000fe200078f18ff */
[----:B------:R-:W-:Y:S01]  /*11b0*/  UMOV UR37, URZ ;  /* 0x0000003f00257c82 */ /* 0x000fe20008000000 */
[----:B------:R-:W-:Y:S01]  /*11c0*/  UMOV UR4, URZ ;  /* 0x0000003f00047c82 */ /* 0x000fe20008000000 */
[----:B------:R-:W-:Y:S01]  /*11d0*/  IMAD.IADD R4, R3, 0x1, -R4 ;  /* 0x0000000103047824 */ /* 0x000fe200078e0a04 */
[----:B------:R-:W-:Y:S01]  /*11e0*/  LOP3.LUT R6, R6, 0xfffffff8, RZ, 0xc0, !PT ;  /* 0xfffffff806067812 */ /* 0x000fe200078ec0ff */
[----:B------:R-:W-:Y:S01]  /*11f0*/  ULDC.64 UR12, c[0x0][0x208] ;  /* 0x00008200000c7ab9 */ /* 0x000fe20000000a00 */
[----:B------:R-:W-:Y:S01]  /*1200*/  SHF.R.S32.HI R3, RZ, 0x5, R2 ;  /* 0x00000005ff037819 */ /* 0x000fe20000011402 */
[----:B------:R-:W-:Y:S01]  /*1210*/  IMAD.SHL.U32 R220, R4, 0x2, RZ ;  /* 0x0000000204dc7824 */ /* 0x000fe200078e00ff */
[----:B------:R-:W-:Y:S01]  /*1220*/  ULDC UR35, c[0x0][0x28c] ;  /* 0x0000a30000237ab9 */ /* 0x000fe20000000800 */
[----:B------:R-:W-:Y:S01]  /*1230*/  IMAD.IADD R6, R5, 0x1, -R6 ;  /* 0x0000000105067824 */ /* 0x000fe200078e0a06 */
[----:B------:R-:W-:Y:S01]  /*1240*/  ULDC UR5, c[0x0][0xa04] ;  /* 0x0002810000057ab9 */ /* 0x000fe20000000800 */
[----:B------:R-:W-:Y:S01]  /*1250*/  IMAD R2, R3, 0x800, R220 ;  /* 0x0000080003027824 */ /* 0x000fe200078e02dc */
[----:B------:R-:W-:Y:S01]  /*1260*/  ULDC UR6, c[0x0][0xa00] ;  /* 0x0002800000067ab9 */ /* 0x000fe20000000800 */
[----:B------:R-:W-:-:S02]  /*1270*/  VIADD R4, R7, 0x7f ;  /* 0x0000007f07047836 */ /* 0x000fc40000000000 */
[C-C-:B------:R-:W-:Y:S02]  /*1280*/  IMAD R7, R6.reuse, 0x8, R2.reuse ;  /* 0x0000000806077824 */ /* 0x140fe400078e0202 */
[C---:B------:R-:W-:Y:S01]  /*1290*/  IMAD R15, R3.reuse, -0x500, R2 ;  /* 0xfffffb00030f7824 */ /* 0x040fe200078e0202 */
[----:B------:R-:W-:Y:S01]  /*12a0*/  SHF.R.S32.HI R5, RZ, 0x1f, R4 ;  /* 0x0000001fff057819 */ /* 0x000fe20000011404 */
[----:B------:R-:W-:Y:S01]  /*12b0*/  IMAD R2, R3, 0x10, R6 ;  /* 0x0000001003027824 */ /* 0x000fe200078e0206 */
[----:B------:R-:W-:Y:S01]  /*12c0*/  LEA R3, R7, UR36, 0x1 ;  /* 0x0000002407037c11 */ /* 0x000fe2000f8e08ff */
[----:B------:R-:W-:Y:S01]  /*12d0*/  IMAD R15, R6, 0x10, R15 ;  /* 0x00000010060f7824 */ /* 0x000fe200078e020f */
[----:B------:R-:W-:Y:S01]  /*12e0*/  LEA.HI R5, R5, R4, RZ, 0x7 ;  /* 0x0000000405057211 */ /* 0x000fe200078f38ff */
[----:B------:R-:W-:Y:S02]  /*12f0*/  IMAD R2, R9, 0x40, R2 ;  /* 0x0000004009027824 */ /* 0x000fe400078e0202 */
[----:B------:R-:W-:Y:S01]  /*1300*/  IMAD R3, R8, 0x4000, R3 ;  /* 0x0000400008037824 */ /* 0x000fe200078e0203 */
[----:B------:R-:W-:-:S07]  /*1310*/  SHF.R.S32.HI R14, RZ, 0x7, R5 ;  /* 0x00000007ff0e7819 */ /* 0x000fce0000011405 */
.L_x_40:
[----:B--2---:R-:W-:Y:S05]  /*1320*/  @!P0 BRA `(.L_x_19) ;  /* 0x0000000000048947 */ /* 0x004fea0003800000 */
[----:B------:R-:W-:Y:S01]  /*1330*/  BPT.TRAP 0x1 ;  /* 0x000000040000795c */ /* 0x000fe20000300000 */
.L_x_19:
[----:B------:R-:W-:Y:S01]  /*1340*/  ULEA UR7, UR4, UR36, 0x3 ;  /* 0x0000002404077291 */ /* 0x000fe2000f8e183f */
[----:B------:R-:W-:-:S08]  /*1350*/  SHF.L.U32 R4, R13, 0x1f, RZ ;  /* 0x0000001f0d047819 */ /* 0x000fd000000006ff */
[----:B------:R-:W1:Y:S02]  /*1360*/  SYNCS.PHASECHK.TRANS64.TRYWAIT P1, [UR7+0x26800], R4 ;  /* 0x02680004ff0075a7 */ /* 0x000e640008020147 */
[----:B-1----:R-:W-:Y:S05]  /*1370*/  @!P1 BRA `(.L_x_20) ;  /* 0x000000c400e89947 */ /* 0x002fea0003800000 */
.L_x_130:
[----:B------:R-:W-:Y:S01]  /*1380*/  UIADD3 UR7, UR36, 0xe000, URZ ;  /* 0x0000e00024077890 */ /* 0x000fe2000fffe03f */
[----:B------:R-:W-:Y:S01]  /*1390*/  WARPGROUP.ARRIVE ;  /* 0x00000000000079c5 */ /* 0x000fe20000000000 */
[----:B------:R-:W-:Y:S02]  /*13a0*/  USHF.R.U32.HI UR10, URZ, 0x4, UR36 ;  /* 0x000000043f0a7899 */ /* 0x000fe40008011624 */
[----:B------:R-:W-:Y:S02]  /*13b0*/  USHF.R.U32.HI UR7, URZ, 0x4, UR7 ;  /* 0x000000043f077899 */ /* 0x000fe40008011607 */
[----:B------:R-:W-:Y:S02]  /*13c0*/  ULOP3.LUT UR10, UR10, 0x3fff, URZ, 0xc0, !UPT ;  /* 0x00003fff0a0a7892 */ /* 0x000fe4000f8ec03f */
[----:B------:R-:W-:Y:S02]  /*13d0*/  ULOP3.LUT UR14, UR7, 0x3fff, URZ, 0xc0, !UPT ;  /* 0x00003fff070e7892 */ /* 0x000fe4000f8ec03f */
[----:B------:R-:W-:-:S02]  /*13e0*/  ULOP3.LUT UR9, UR10, 0x10000, URZ, 0xfc, !UPT ;  /* 0x000100000a097892 */ /* 0x000fc4000f8efc3f */
[----:B------:R-:W-:Y:S02]  /*13f0*/  ULOP3.LUT UR11, UR14, 0x10000, URZ, 0xfc, !UPT ;  /* 0x000100000e0b7892 */ /* 0x000fe4000f8efc3f */
[----:B------:R-:W-:Y:S02]  /*1400*/  UIMAD UR9, UR15, 0x180, UR9 ;  /* 0x000001800f0978a4 */ /* 0x000fe4000f8e0209 */
[----:B------:R-:W-:Y:S01]  /*1410*/  UIMAD UR7, UR4, 0x300, UR11 ;  /* 0x00000300040778a4 */ /* 0x000fe2000f8e020b */
[----:B------:R-:W-:Y:S01]  /*1420*/  UMOV UR17, 0xc0000010 ;  /* 0xc000001000117882 */ /* 0x000fe20000000000 */
[----:B------:R-:W-:-:S03]  /*1430*/  UMOV UR19, 0xc0000010 ;  /* 0xc000001000137882 */ /* 0x000fc60000000000 */
[----:B------:R-:W-:Y:S02]  /*1440*/  UMOV UR16, UR9 ;  /* 0x0000000900107c82 */ /* 0x000fe40008000000 */
[----:B------:R-:W-:Y:S02]  /*1450*/  UMOV UR18, UR7 ;  /* 0x0000000700127c82 */ /* 0x000fe40008000000 */
[----:B------:R-:W-:Y:S01]  /*1460*/  HGMMA.64x128x16.F32 R88, gdesc[UR16], RZ, !UPT, gsb0 ;  /* 0x01e00000105879f0 */ /* 0x000fe2000c0008ff */
[----:B------:R-:W-:Y:S02]  /*1470*/  UIADD3 UR16, UR9, 0x80, URZ ;  /* 0x0000008009107890 */ /* 0x000fe4000fffe03f */
[----:B------:R-:W-:Y:S01]  /*1480*/  UIADD3 UR18, UR7, 0x100, URZ ;  /* 0x0000010007127890 */ /* 0x000fe2000fffe03f */
[----:B------:R-:W-:Y:S01]  /*1490*/  UMOV UR17, 0xc0000010 ;  /* 0xc000001000117882 */ /* 0x000fe20000000000 */
[----:B------:R-:W-:Y:S01]  /*14a0*/  UMOV UR19, 0xc0000010 ;  /* 0xc000001000137882 */ /* 0x000fe20000000000 */
[----:B------:R-:W-:-:S02]  /*14b0*/  WARPGROUP.DEPBAR.LE gsb0, 0x0 ;  /* 0x00008000000079c5 */ /* 0x000fc40000010000 */
[----:B------:R-:W-:-:S06]  /*14c0*/  WARPGROUP.ARRIVE ;  /* 0x00000000000079c5 */ /* 0x000fcc0000000000 */
[----:B------:R-:W-:Y:S01]  /*14d0*/  HGMMA.64x128x16.F32 R88, gdesc[UR16], R88, gsb0 ;  /* 0x01e00000105879f0 */ /* 0x000fe20008000858 */
[----:B------:R-:W-:Y:S02]  /*14e0*/  UIADD3 UR16, UR9, 0x100, URZ ;  /* 0x0000010009107890 */ /* 0x000fe4000fffe03f */
[----:B------:R-:W-:Y:S01]  /*14f0*/  UIADD3 UR18, UR7, 0x200, URZ ;  /* 0x0000020007127890 */ /* 0x000fe2000fffe03f */
[----:B------:R-:W-:Y:S01]  /*1500*/  UMOV UR17, 0xc0000010 ;  /* 0xc000001000117882 */ /* 0x000fe20000000000 */
[----:B------:R-:W-:Y:S01]  /*1510*/  UMOV UR19, 0xc0000010 ;  /* 0xc000001000137882 */ /* 0x000fe20000000000 */
[----:B------:R-:W-:-:S04]  /*1520*/  UIADD3 UR7, UR4, 0x1, URZ ;  /* 0x0000000104077890 */ /* 0x000fc8000fffe03f */
[----:B------:R-:W-:-:S04]  /*1530*/  UISETP.NE.AND UP0, UPT, UR7, 0x4, UPT ;  /* 0x000000040700788c */ /* 0x000fc8000bf05270 */
[----:B------:R-:W-:Y:S02]  /*1540*/  USEL UR8, URZ, 0x1, UP0 ;  /* 0x000000013f087887 */ /* 0x000fe40008000000 */
[----:B------:R-:W-:-:S04]  /*1550*/  USEL UR7, UR7, URZ, UP0 ;  /* 0x0000003f07077287 */ /* 0x000fc80008000000 */
[----:B------:R-:W-:Y:S01]  /*1560*/  LOP3.LUT R13, R13, UR8, RZ, 0x3c, !PT ;  /* 0x000000080d0d7c12 */ /* 0x000fe2000f8e3cff */
[----:B------:R-:W-:Y:S02]  /*1570*/  WARPGROUP.DEPBAR.LE gsb0, 0x0 ;  /* 0x00008000000079c5 */ /* 0x000fe40000010000 */
[----:B------:R-:W-:-:S06]  /*1580*/  WARPGROUP.ARRIVE ;  /* 0x00000000000079c5 */ /* 0x000fcc0000000000 */
[----:B------:R-:W-:Y:S03]  /*1590*/  HGMMA.64x128x16.F32 R88, gdesc[UR16], R88, gsb0 ;  /* 0x01e00000105879f0 */ /* 0x000fe60008000858 */
[----:B------:R-:W-:Y:S02]  /*15a0*/  WARPGROUP.DEPBAR.LE gsb0, 0x0 ;  /* 0x00008000000079c5 */ /* 0x000fe40000010000 */
[----:B------:R-:W-:Y:S05]  /*15b0*/  @!P0 BRA `(.L_x_21) ;  /* 0x0000000000048947 */ /* 0x000fea0003800000 */
[----:B------:R-:W-:Y:S01]  /*15c0*/  BPT.TRAP 0x1 ;  /* 0x000000040000795c */ /* 0x000fe20000300000 */
.L_x_21:
[----:B------:R-:W-:Y:S01]  /*15d0*/  ULEA UR8, UR7, UR36, 0x3 ;  /* 0x0000002407087291 */ /* 0x000fe2000f8e183f */
[----:B------:R-:W-:Y:S01]  /*15e0*/  SHF.L.U32 R8, R13, 0x1f, RZ ;  /* 0x0000001f0d087819 */ /* 0x000fe200000006ff */
[----:B-1----:R-:W1:Y:S01]  /*15f0*/  MUFU.RCP64H R5, 2.3591403961181640625 ;  /* 0x4002df8500057908 */ /* 0x002e620000001800 */
[----:B------:R-:W-:Y:S02]  /*1600*/  IMAD.MOV.U32 R6, RZ, RZ, 0x458a2bb4 ;  /* 0x458a2bb4ff067424 */ /* 0x000fe400078e00ff */
[----:B------:R-:W-:Y:S02]  /*1610*/  IMAD.MOV.U32 R7, RZ, RZ, 0x4002df85 ;  /* 0x4002df85ff077424 */ /* 0x000fe400078e00ff */
[----:B------:R-:W-:Y:S02]  /*1620*/  IMAD.MOV.U32 R4, RZ, RZ, RZ ;  /* 0x000000ffff047224 */ /* 0x000fe400078e00ff */
[----:B------:R-:W2:Y:S04]  /*1630*/  SYNCS.PHASECHK.TRANS64.TRYWAIT P1, [UR8+0x26800], R8 ;  /* 0x02680008ff0075a7 */ /* 0x000ea80008020148 */
[----:B-1----:R-:W-:-:S08]  /*1640*/  DFMA R6, R4, -R6, 1 ;  /* 0x3ff000000406742b */ /* 0x002fd00000000806 */
[----:B------:R-:W-:-:S08]  /*1650*/  DFMA R6, R6, R6, R6 ;  /* 0x000000060606722b */ /* 0x000fd00000000006 */
[----:B------:R-:W-:Y:S01]  /*1660*/  DFMA R6, R4, R6, R4 ;  /* 0x000000060406722b */ /* 0x000fe20000000004 */
[----:B--2---:R-:W-:Y:S10]  /*1670*/  @!P1 BRA `(.L_x_22) ;  /* 0x000000c400409947 */ /* 0x004ff40003800000 */
.L_x_131:
[----:B------:R-:W-:Y:S01]  /*1680*/  UMOV UR20, 0x2c515da4 ;  /* 0x2c515da400147882 */ /* 0x000fe20000000000 */
[----:B------:R-:W-:Y:S01]  /*1690*/  UMOV UR21, 0x3fd6fc2a ;  /* 0x3fd6fc2a00157882 */ /* 0x000fe20000000000 */
[----:B------:R-:W-:Y:S01]  /*16a0*/  IMAD.MOV.U32 R10, RZ, RZ, -0x748574fc ;  /* 0x8b7a8b04ff0a7424 */ /* 0x000fe200078e00ff */
[C---:B-1----:R-:W-:Y:S01]  /*16b0*/  DMUL R4, R6.reuse, UR20 ;  /* 0x0000001406047c28 */ /* 0x042fe20008000000 */
[----:B------:R-:W-:Y:S01]  /*16c0*/  IMAD.MOV.U32 R11, RZ, RZ, 0x3ed0ee25 ;  /* 0x3ed0ee25ff0b7424 */ /* 0x000fe200078e00ff */
[----:B------:R-:W-:Y:S01]  /*16d0*/  UMOV UR16, 0x3ae80f1e ;  /* 0x3ae80f1e00107882 */ /* 0x000fe20000000000 */
[----:B------:R-:W-:Y:S01]  /*16e0*/  UMOV UR17, 0x3eb1380b ;  /* 0x3eb1380b00117882 */ /* 0x000fe20000000000 */
[----:B------:R-:W-:Y:S01]  /*16f0*/  UIMAD UR11, UR7, 0x300, UR11 ;  /* 0x00000300070b78a4 */ /* 0x000fe2000f8e020b */
[----:B------:R-:W-:Y:S01]  /*1700*/  WARPGROUP.ARRIVE ;  /* 0x00000000000079c5 */ /* 0x000fe20000000000 */
[----:B------:R-:W-:Y:S01]  /*1710*/  UMOV UR18, 0xa9ab0956 ;  /* 0xa9ab095600127882 */ /* 0x000fe20000000000 */
[----:B------:R-:W-:Y:S01]  /*1720*/  UMOV UR19, 0x3f1745cb ;  /* 0x3f1745cb00137882 */ /* 0x000fe20000000000 */
[----:B------:R-:W-:Y:S01]  /*1730*/  DFMA R4, R6, UR20, R4 ;  /* 0x0000001406047c2b */ /* 0x000fe20008000004 */
[----:B------:R-:W-:Y:S01]  /*1740*/  UMOV UR22, 0x2d1b5154 ;  /* 0x2d1b515400167882 */ /* 0x000fe20000000000 */
[----:B------:R-:W-:Y:S01]  /*1750*/  UMOV UR23, 0x3f3c71c7 ;  /* 0x3f3c71c700177882 */ /* 0x000fe20000000000 */
[----:B------:R-:W-:Y:S01]  /*1760*/  IMAD.MOV.U32 R20, RZ, RZ, -0x105c611 ;  /* 0xfefa39efff147424 */ /* 0x000fe200078e00ff */
[----:B------:R-:W-:Y:S01]  /*1770*/  STL.128 [R1], RZ ;  /* 0x000000ff01007387 */ /* 0x000fe20000100c00 */
[----:B------:R-:W-:Y:S01]  /*1780*/  IMAD.MOV.U32 R21, RZ, RZ, 0x3fe62e42 ;  /* 0x3fe62e42ff157424 */ /* 0x000fe200078e00ff */
[----:B------:R-:W-:Y:S01]  /*1790*/  UIADD3 UR8, UR36, 0x268a0, URZ ;  /* 0x000268a024087890 */ /* 0x000fe2000fffe03f */
[----:B------:R-:W-:Y:S01]  /*17a0*/  IMAD.U32 R215, RZ, RZ, UR4 ;  /* 0x00000004ffd77e24 */ /* 0x000fe2000f8e00ff */
[C---:B------:R-:W-:Y:S01]  /*17b0*/  DMUL R8, R4.reuse, R4 ;  /* 0x0000000404087228 */ /* 0x040fe20000000000 */
[----:B------:R-:W-:Y:S01]  /*17c0*/  STL.128 [R1+0x20], RZ ;  /* 0x000020ff01007387 */ /* 0x000fe20000100c00 */
[----:B------:R-:W-:Y:S01]  /*17d0*/  DADD R16, -R4, UR20 ;  /* 0x0000001404107e29 */ /* 0x000fe20008000100 */
[----:B------:R-:W-:Y:S01]  /*17e0*/  IMAD R215, R215, 0x80, R220 ;  /* 0x00000080d7d77824 */ /* 0x000fe200078e02dc */
[----:B------:R-:W-:Y:S01]  /*17f0*/  DFMA R18, R20, 1, R4 ;  /* 0x3ff000001412782b */ /* 0x000fe20000000004 */
[----:B------:R-:W-:Y:S03]  /*1800*/  STL.128 [R1+0x10], RZ ;  /* 0x000010ff01007387 */ /* 0x000fe60000100c00 */
[----:B------:R-:W-:Y:S01]  /*1810*/  DFMA R10, R8, UR16, R10 ;  /* 0x00000010080a7c2b */ /* 0x000fe2000800000a */
[----:B------:R-:W-:Y:S01]  /*1820*/  UMOV UR16, 0x9f02676f ;  /* 0x9f02676f00107882 */ /* 0x000fe20000000000 */
[----:B------:R-:W-:Y:S01]  /*1830*/  UMOV UR17, 0x3ef3b266 ;  /* 0x3ef3b26600117882 */ /* 0x000fe20000000000 */
[----:B------:R-:W-:Y:S01]  /*1840*/  DADD R16, R16, R16 ;  /* 0x0000000010107229 */ /* 0x000fe20000000010 */
[----:B------:R-:W-:Y:S01]  /*1850*/  LEA R215, R215, UR36, 0x2 ;  /* 0x00000024d7d77c11 */ /* 0x000fe2000f8e10ff */
[----:B------:R-:W-:Y:S03]  /*1860*/  STL.128 [R1+0x30], RZ ;  /* 0x000030ff01007387 */ /* 0x000fe60000100c00 */
[----:B------:R-:W-:Y:S01]  /*1870*/  DFMA R10, R8, R10, UR16 ;  /* 0x00000010080a7e2b */ /* 0x000fe2000800000a */
[----:B------:R-:W-:Y:S01]  /*1880*/  UIADD3 UR16, UR9, 0x180, URZ ;  /* 0x0000018009107890 */ /* 0x000fe2000fffe03f */
[----:B------:R-:W-:Y:S01]  /*1890*/  STL.128 [R1+0x40], RZ ;  /* 0x000040ff01007387 */ /* 0x000fe20000100c00 */
[----:B------:R-:W-:Y:S01]  /*18a0*/  UMOV UR17, 0xc0000010 ;  /* 0xc000001000117882 */ /* 0x000fe20000000000 */
[----:B------:R-:W-:-:S02]  /*18b0*/  DFMA R16, -R4, UR20, R16 ;  /* 0x0000001404107c2b */ /* 0x000fc40008000110 */
[----:B------:R-:W-:Y:S02]  /*18c0*/  STL.128 [R1+0x50], RZ ;  /* 0x000050ff01007387 */ /* 0x000fe40000100c00 */
[----:B------:R-:W-:Y:S01]  /*18d0*/  DFMA R10, R8, R10, UR18 ;  /* 0x00000012080a7e2b */ /* 0x000fe2000800000a */
[----:B------:R-:W-:Y:S01]  /*18e0*/  UMOV UR18, UR11 ;  /* 0x0000000b00127c82 */ /* 0x000fe20008000000 */
[----:B------:R-:W-:Y:S01]  /*18f0*/  UMOV UR19, 0xc0000010 ;  /* 0xc000001000137882 */ /* 0x000fe20000000000 */
[----:B------:R-:W-:Y:S01]  /*1900*/  STL.128 [R1+0x60], RZ ;  /* 0x000060ff01007387 */ /* 0x000fe20000100c00 */
[----:B------:R-:W-:Y:S01]  /*1910*/  HGMMA.64x128x16.F32 R24, gdesc[UR16], RZ, !UPT, gsb0 ;  /* 0x01e00000101879f0 */ /* 0x000fe2000c0008ff */
[----:B------:R-:W-:Y:S01]  /*1920*/  UMOV UR16, 0x923be72d ;  /* 0x923be72d00107882 */ /* 0x000fe20000000000 */
[----:B------:R-:W-:-:S10]  /*1930*/  UMOV UR17, 0x3f624924 ;  /* 0x3f62492400117882 */ /* 0x000fd40000000000 */
[----:B------:R-:W-:Y:S01]  /*1940*/  DMUL R16, R6, R16 ;  /* 0x0000001006107228 */ /* 0x000fe20000000000 */
[----:B------:R-:W-:Y:S01]  /*1950*/  UIADD3 UR18, UR11, 0x100, URZ ;  /* 0x000001000b127890 */ /* 0x000fe2000fffe03f */
[----:B------:R-:W-:Y:S01]  /*1960*/  DFMA R10, R8, R10, UR22 ;  /* 0x00000016080a7e2b */ /* 0x000fe2000800000a */
[----:B------:R-:W-:Y:S01]  /*1970*/  UMOV UR19, 0xc0000010 ;  /* 0xc000001000137882 */ /* 0x000fe20000000000 */
[----:B------:R-:W-:Y:S01]  /*1980*/  DFMA R6, R20, -1, R18 ;  /* 0xbff000001406782b */ /* 0x000fe20000000012 */
[----:B------:R-:W-:Y:S04]  /*1990*/  STL.128 [R1+0x70], RZ ;  /* 0x000070ff01007387 */ /* 0x000fe80000100c00 */
[----:B------:R-:W-:Y:S01]  /*19a0*/  STL.128 [R1+0xa0], RZ ;  /* 0x0000a0ff01007387 */ /* 0x000fe20000100c00 */
[----:B------:R-:W-:Y:S01]  /*19b0*/  DFMA R10, R8, R10, UR16 ;  /* 0x00000010080a7e2b */ /* 0x000fe2000800000a */
[----:B------:R-:W-:Y:S01]  /*19c0*/  UMOV UR16, 0x9999a3c4 ;  /* 0x9999a3c400107882 */ /* 0x000fe20000000000 */
[----:B------:R-:W-:Y:S01]  /*19d0*/  UMOV UR17, 0x3f899999 ;  /* 0x3f89999900117882 */ /* 0x000fe20000000000 */
[----:B------:R-:W-:Y:S01]  /*19e0*/  DADD R6, -R4, R6 ;  /* 0x0000000004067229 */ /* 0x000fe20000000106 */
[----:B------:R-:W-:Y:S04]  /*19f0*/  STL.128 [R1+0x90], RZ ;  /* 0x000090ff01007387 */ /* 0x000fe80000100c00 */
[C---:B------:R-:W-:Y:S01]  /*1a00*/  DFMA R10, R8.reuse, R10, UR16 ;  /* 0x00000010080a7e2b */ /* 0x040fe2000800000a */
[----:B------:R-:W-:Y:S01]  /*1a10*/  UMOV UR16, 0x55555554 ;  /* 0x5555555400107882 */ /* 0x000fe20000000000 */
[----:B------:R-:W-:Y:S01]  /*1a20*/  UMOV UR17, 0x3fb55555 ;  /* 0x3fb5555500117882 */ /* 0x000fe20000000000 */
[----:B------:R-:W-:Y:S04]  /*1a30*/  STL.128 [R1+0x80], RZ ;  /* 0x000080ff01007387 */ /* 0x000fe80000100c00 */
[----:B------:R-:W-:Y:S01]  /*1a40*/  STL.128 [R1+0xb0], RZ ;  /* 0x0000b0ff01007387 */ /* 0x000fe20000100c00 */
[C---:B------:R-:W-:Y:S01]  /*1a50*/  DFMA R10, R8.reuse, R10, UR16 ;  /* 0x00000010080a7e2b */ /* 0x040fe2000800000a */
[----:B------:R-:W-:Y:S01]  /*1a60*/  UMOV UR16, 0xffda0d24 ;  /* 0xffda0d2400107882 */ /* 0x000fe20000000000 */
[----:B------:R-:W-:Y:S01]  /*1a70*/  UMOV UR17, 0x3c7777d0 ;  /* 0x3c7777d000117882 */ /* 0x000fe20000000000 */
[----:B------:R-:W-:Y:S04]  /*1a80*/  STL.128 [R1+0xc0], RZ ;  /* 0x0000c0ff01007387 */ /* 0x000fe80000100c00 */
[----:B------:R-:W-:Y:S01]  /*1a90*/  STL.128 [R1+0xd0], RZ ;  /* 0x0000d0ff01007387 */ /* 0x000fe20000100c00 */
[----:B------:R-:W-:-:S03]  /*1aa0*/  DMUL R10, R8, R10 ;  /* 0x0000000a080a7228 */ /* 0x000fc60000000000 */
[----:B------:R-:W-:Y:S04]  /*1ab0*/  STL.128 [R1+0xe0], RZ ;  /* 0x0000e0ff01007387 */ /* 0x000fe80000100c00 */
[----:B------:R-:W-:Y:S01]  /*1ac0*/  STL.128 [R1+0xf0], RZ ;  /* 0x0000f0ff01007387 */ /* 0x000fe20000100c00 */
[----:B------:R-:W-:Y:S01]  /*1ad0*/  DFMA R10, R4, R10, R16 ;  /* 0x0000000a040a722b */ /* 0x000fe20000000010 */
[----:B------:R-:W-:Y:S02]  /*1ae0*/  IMAD.MOV.U32 R4, RZ, RZ, 0x3b39803f ;  /* 0x3b39803fff047424 */ /* 0x000fe400078e00ff */
[----:B------:R-:W-:-:S05]  /*1af0*/  IMAD.MOV.U32 R5, RZ, RZ, 0x3c7abc9e ;  /* 0x3c7abc9eff057424 */ /* 0x000fca00078e00ff */
[----:B------:R-:W-:-:S08]  /*1b00*/  DADD R6, R10, -R6 ;  /* 0x000000000a067229 */ /* 0x000fd00000000806 */
[----:B------:R-:W-:-:S08]  /*1b10*/  DFMA R6, R4, 1, R6 ;  /* 0x3ff000000406782b */ /* 0x000fd00000000006 */
[----:B------:R-:W-:-:S08]  /*1b20*/  DADD R6, R18, R6 ;  /* 0x0000000012067229 */ /* 0x000fd00000000006 */
[----:B------:R-:W-:Y:S01]  /*1b30*/  DMUL R4, R6, UR16 ;  /* 0x0000001006047c28 */ /* 0x000fe20008000000 */
[----:B------:R-:W-:Y:S01]  /*1b40*/  UMOV UR16, 0x652b82fe ;  /* 0x652b82fe00107882 */ /* 0x000fe20000000000 */
[----:B------:R-:W-:-:S06]  /*1b50*/  UMOV UR17, 0x3ff71547 ;  /* 0x3ff7154700117882 */ /* 0x000fcc0000000000 */
[----:B------:R-:W-:Y:S01]  /*1b60*/  DFMA R4, R6, UR16, R4 ;  /* 0x0000001006047c2b */ /* 0x000fe20008000004 */
[----:B------:R-:W-:Y:S01]  /*1b70*/  UIADD3 UR16, UR9, 0x200, URZ ;  /* 0x0000020009107890 */ /* 0x000fe2000fffe03f */
[----:B------:R-:W-:-:S04]  /*1b80*/  UMOV UR17, 0xc0000010 ;  /* 0xc000001000117882 */ /* 0x000fc80000000000 */
[----:B------:R-:W1:Y:S01]  /*1b90*/  F2F.F32.F64 R214, R4 ;  /* 0x0000000400d67310 */ /* 0x000e620000301000 */
[----:B------:R-:W-:Y:S02]  /*1ba0*/  WARPGROUP.DEPBAR.LE gsb0, 0x0 ;  /* 0x00008000000079c5 */ /* 0x000fe40000010000 */
[----:B------:R-:W1:Y:S04]  /*1bb0*/  LDS.64 R8, [R215+0x26000] ;  /* 0x02600000d7087984 */ /* 0x000e680000000a00 */
[----:B------:R-:W2:Y:S04]  /*1bc0*/  LDS.64 R16, [R215+0x26020] ;  /* 0x02602000d7107984 */ /* 0x000ea80000000a00 */
[----:B------:R-:W3:Y:S04]  /*1bd0*/  LDS.64 R18, [R215+0x26040] ;  /* 0x02604000d7127984 */ /* 0x000ee80000000a00 */
[----:B------:R-:W4:Y:S04]  /*1be0*/  LDS.64 R20, [R215+0x26060] ;  /* 0x02606000d7147984 */ /* 0x000f280000000a00 */
[----:B------:R-:W-:Y:S04]  /*1bf0*/  LDS.64 R222, [R215+0x26080] ;  /* 0x02608000d7de7984 */ /* 0x000fe80000000a00 */
[----:B------:R-:W5:Y:S04]  /*1c00*/  LDS.64 R218, [R215+0x260a0] ;  /* 0x0260a000d7da7984 */ /* 0x000f680000000a00 */
[----:B------:R-:W5:Y:S01]  /*1c10*/  LDS.64 R216, [R215+0x260c0] ;  /* 0x0260c000d7d87984 */ /* 0x000f620000000a00 */
[----:B------:R-:W-:-:S06]  /*1c20*/  WARPGROUP.ARRIVE ;  /* 0x00000000000079c5 */ /* 0x000fcc0000000000 */
[----:B------:R-:W-:Y:S01]  /*1c30*/  HGMMA.64x128x16.F32 R24, gdesc[UR16], R24, gsb0 ;  /* 0x01e00000101879f0 */ /* 0x000fe20008000818 */
[----:B------:R-:W-:Y:S02]  /*1c40*/  UIADD3 UR16, UR9, 0x280, URZ ;  /* 0x0000028009107890 */ /* 0x000fe4000fffe03f */
[----:B------:R-:W-:Y:S01]  /*1c50*/  UIADD3 UR18, UR11, 0x200, URZ ;  /* 0x000002000b127890 */ /* 0x000fe2000fffe03f */
[----:B------:R-:W-:Y:S01]  /*1c60*/  UMOV UR17, 0xc0000010 ;  /* 0xc000001000117882 */ /* 0x000fe20000000000 */
[----:B------:R-:W-:Y:S01]  /*1c70*/  UMOV UR19, 0xc0000010 ;  /* 0xc000001000137882 */ /* 0x000fe20000000000 */
[----:B------:R-:W-:Y:S01]  /*1c80*/  ULEA UR9, UR37, UR38, 0x1 ;  /* 0x0000002625097291 */ /* 0x000fe2000f8e083f */
[C---:B-1----:R-:W-:Y:S01]  /*1c90*/  FMUL R8, R214.reuse, R8 ;  /* 0x00000008d6087220 */ /* 0x042fe20000400000 */
[C---:B------:R-:W-:Y:S02]  /*1ca0*/  FMUL R9, R214.reuse, R9 ;  /* 0x00000009d6097220 */ /* 0x040fe40000400000 */
[----:B------:R-:W-:Y:S01]  /*1cb0*/  ULEA UR9, UR9, UR8, 0x3 ;  /* 0x0000000809097291 */ /* 0x000fe2000f8e183f */
[C---:B--2---:R-:W-:Y:S01]  /*1cc0*/  FMUL R4, R214.reuse, R16 ;  /* 0x00000010d6047220 */ /* 0x044fe20000400000 */
[----:B------:R-:W-:Y:S01]  /*1cd0*/  FMUL R5, R214, R17 ;  /* 0x00000011d6057220 */ /* 0x000fe20000400000 */
[----:B------:R-:W-:-:S02]  /*1ce0*/  IMAD.MOV.U32 R10, RZ, RZ, R8 ;  /* 0x000000ffff0a7224 */ /* 0x000fc400078e0008 */
[C---:B---3--:R-:W-:Y:S01]  /*1cf0*/  FMUL R16, R214.reuse, R18 ;  /* 0x00000012d6107220 */ /* 0x048fe20000400000 */
[C---:B------:R-:W-:Y:S01]  /*1d00*/  FMUL R17, R214.reuse, R19 ;  /* 0x00000013d6117220 */ /* 0x040fe20000400000 */
[----:B------:R-:W-:Y:S02]  /*1d10*/  IMAD.MOV.U32 R11, RZ, RZ, R9 ;  /* 0x000000ffff0b7224 */ /* 0x000fe400078e0009 */
[----:B------:R-:W-:Y:S02]  /*1d20*/  IMAD.MOV.U32 R18, RZ, RZ, R16 ;  /* 0x000000ffff127224 */ /* 0x000fe400078e0010 */
[C---:B----4-:R-:W-:Y:S01]  /*1d30*/  FMUL R20, R214.reuse, R20 ;  /* 0x00000014d6147220 */ /* 0x050fe20000400000 */
[----:B------:R-:W-:Y:S01]  /*1d40*/  IMAD.MOV.U32 R19, RZ, RZ, R17 ;  /* 0x000000ffff137224 */ /* 0x000fe200078e0011 */
[----:B------:R5:W-:Y:S01]  /*1d50*/  STL.128 [R1], R8 ;  /* 0x0000000801007387 */ /* 0x000be20000100c00 */
[----:B------:R-:W-:Y:S02]  /*1d60*/  IMAD.MOV.U32 R6, RZ, RZ, R4 ;  /* 0x000000ffff067224 */ /* 0x000fe400078e0004 */
[----:B------:R-:W-:Y:S01]  /*1d70*/  FMUL R21, R214, R21 ;  /* 0x00000015d6157220 */ /* 0x000fe20000400000 */
[----:B------:R-:W-:Y:S01]  /*1d80*/  IMAD.MOV.U32 R7, RZ, RZ, R5 ;  /* 0x000000ffff077224 */ /* 0x000fe200078e0005 */
[----:B------:R1:W-:Y:S01]  /*1d90*/  STL.128 [R1+0x20], R16 ;  /* 0x0000201001007387 */ /* 0x0003e20000100c00 */
[----:B------:R-:W-:-:S02]  /*1da0*/  IMAD.MOV.U32 R22, RZ, RZ, R20 ;  /* 0x000000ffff167224 */ /* 0x000fc400078e0014 */
[----:B------:R-:W-:Y:S01]  /*1db0*/  IMAD.MOV.U32 R23, RZ, RZ, R21 ;  /* 0x000000ffff177224 */ /* 0x000fe200078e0015 */
[----:B------:R2:W-:Y:S04]  /*1dc0*/  STL.128 [R1+0x10], R4 ;  /* 0x0000100401007387 */ /* 0x0005e80000100c00 */
[----:B------:R-:W-:Y:S01]  /*1dd0*/  STL.128 [R1+0x30], R20 ;  /* 0x0000301401007387 */ /* 0x000fe20000100c00 */
[C---:B-----5:R-:W-:Y:S01]  /*1de0*/  FMUL R8, R214.reuse, R218 ;  /* 0x000000dad6087220 */ /* 0x060fe20000400000 */
[C---:B------:R-:W-:Y:S01]  /*1df0*/  FMUL R9, R214.reuse, R219 ;  /* 0x000000dbd6097220 */ /* 0x040fe20000400000 */
[C---:B-1----:R-:W-:Y:S01]  /*1e00*/  FMUL R16, R214.reuse, R216 ;  /* 0x000000d8d6107220 */ /* 0x042fe20000400000 */
[----:B------:R-:W-:Y:S01]  /*1e10*/  FMUL R17, R214, R217 ;  /* 0x000000d9d6117220 */ /* 0x000fe20000400000 */
[----:B------:R-:W-:-:S02]  /*1e20*/  IMAD.MOV.U32 R10, RZ, RZ, R8 ;  /* 0x000000ffff0a7224 */ /* 0x000fc400078e0008 */
[C---:B--2---:R-:W-:Y:S01]  /*1e30*/  FMUL R4, R214.reuse, R222 ;  /* 0x000000ded6047220 */ /* 0x044fe20000400000 */
[----:B------:R-:W-:Y:S01]  /*1e40*/  FMUL R5, R214, R223 ;  /* 0x000000dfd6057220 */ /* 0x000fe20000400000 */
[----:B------:R-:W-:Y:S02]  /*1e50*/  IMAD.MOV.U32 R11, RZ, RZ, R9 ;  /* 0x000000ffff0b7224 */ /* 0x000fe400078e0009 */
[----:B------:R-:W-:Y:S02]  /*1e60*/  IMAD.MOV.U32 R6, RZ, RZ, R4 ;  /* 0x000000ffff067224 */ /* 0x000fe400078e0004 */
[----:B------:R-:W-:Y:S01]  /*1e70*/  IMAD.MOV.U32 R7, RZ, RZ, R5 ;  /* 0x000000ffff077224 */ /* 0x000fe200078e0005 */
[----:B------:R-:W-:Y:S01]  /*1e80*/  STL.128 [R1+0x50], R8 ;  /* 0x0000500801007387 */ /* 0x000fe20000100c00 */
[----:B------:R-:W-:Y:S02]  /*1e90*/  IMAD.MOV.U32 R18, RZ, RZ, R16 ;  /* 0x000000ffff127224 */ /* 0x000fe400078e0010 */
[----:B------:R-:W-:Y:S01]  /*1ea0*/  IMAD.MOV.U32 R19, RZ, RZ, R17 ;  /* 0x000000ffff137224 */ /* 0x000fe200078e0011 */
[----:B------:R-:W-:Y:S04]  /*1eb0*/  STL.128 [R1+0x40], R4 ;  /* 0x0000400401007387 */ /* 0x000fe80000100c00 */
[----:B------:R-:W-:Y:S01]  /*1ec0*/  STL.128 [R1+0x60], R16 ;  /* 0x0000601001007387 */ /* 0x000fe20000100c00 */
[----:B------:R-:W-:-:S03]  /*1ed0*/  WARPGROUP.DEPBAR.LE gsb0, 0x0 ;  /* 0x00008000000079c5 */ /* 0x000fc60000010000 */
[----:B------:R-:W1:Y:S04]  /*1ee0*/  LDS.64 R202, [R215+0x260e0] ;  /* 0x0260e000d7ca7984 */ /* 0x000e680000000a00 */
[----:B------:R-:W2:Y:S04]  /*1ef0*/  LDS.64 R200, [R215+0x26100] ;  /* 0x02610000d7c87984 */ /* 0x000ea80000000a00 */
[----:B------:R-:W3:Y:S04]  /*1f00*/  LDS.64 R208, [R215+0x26120] ;  /* 0x02612000d7d07984 */ /* 0x000ee80000000a00 */
[----:B------:R-:W4:Y:S04]  /*1f10*/  LDS.64 R212, [R215+0x26140] ;  /* 0x02614000d7d47984 */ /* 0x000f280000000a00 */
[----:B------:R-:W5:Y:S04]  /*1f20*/  LDS.64 R210, [R215+0x26160] ;  /* 0x02616000d7d27984 */ /* 0x000f680000000a00 */
[----:B------:R-:W5:Y:S04]  /*1f30*/  LDS.64 R204, [R215+0x26180] ;  /* 0x02618000d7cc7984 */ /* 0x000f680000000a00 */
[----:B------:R-:W5:Y:S04]  /*1f40*/  LDS.64 R206, [R215+0x261a0] ;  /* 0x0261a000d7ce7984 */ /* 0x000f680000000a00 */
[----:B------:R-:W5:Y:S04]  /*1f50*/  LDS.64 R216, [R215+0x261c0] ;  /* 0x0261c000d7d87984 */ /* 0x000f680000000a00 */
[----:B------:R-:W5:Y:S01]  /*1f60*/  LDS.64 R218, [R215+0x261e0] ;  /* 0x0261e000d7da7984 */ /* 0x000f620000000a00 */
[----:B------:R-:W-:-:S06]  /*1f70*/  WARPGROUP.ARRIVE ;  /* 0x00000000000079c5 */ /* 0x000fcc0000000000 */
[----:B------:R-:W-:Y:S01]  /*1f80*/  HGMMA.64x128x16.F32 R24, gdesc[UR16], R24, gsb0 ;  /* 0x01e00000101879f0 */ /* 0x000fe20008000818 */
[C---:B-1----:R-:W-:Y:S01]  /*1f90*/  FMUL R20, R214.reuse, R202 ;  /* 0x000000cad6147220 */ /* 0x042fe20000400000 */
[----:B------:R-:W-:-:S03]  /*1fa0*/  FMUL R21, R214, R203 ;  /* 0x000000cbd6157220 */ /* 0x000fc60000400000 */
[----:B------:R-:W-:Y:S02]  /*1fb0*/  IMAD.MOV.U32 R22, RZ, RZ, R20 ;  /* 0x000000ffff167224 */ /* 0x000fe400078e0014 */
[C---:B--2---:R-:W-:Y:S01]  /*1fc0*/  FMUL R200, R214.reuse, R200 ;  /* 0x000000c8d6c87220 */ /* 0x044fe20000400000 */
[----:B------:R-:W-:Y:S02]  /*1fd0*/  IMAD.MOV.U32 R23, RZ, RZ, R21 ;  /* 0x000000ffff177224 */ /* 0x000fe400078e0015 */
[C---:B------:R-:W-:Y:S01]  /*1fe0*/  FMUL R201, R214.reuse, R201 ;  /* 0x000000c9d6c97220 */ /* 0x040fe20000400000 */
[C---:B---3--:R-:W-:Y:S01]  /*1ff0*/  FMUL R8, R214.reuse, R208 ;  /* 0x000000d0d6087220 */ /* 0x048fe20000400000 */
[C---:B------:R-:W-:Y:S01]  /*2000*/  FMUL R9, R214.reuse, R209 ;  /* 0x000000d1d6097220 */ /* 0x040fe20000400000 */
[----:B------:R-:W-:Y:S01]  /*2010*/  IMAD.MOV.U32 R202, RZ, RZ, R200 ;  /* 0x000000ffffca7224 */ /* 0x000fe200078e00c8 */
[----:B------:R1:W-:Y:S01]  /*2020*/  STL.128 [R1+0x70], R20 ;  /* 0x0000701401007387 */ /* 0x0003e20000100c00 */
[C---:B----4-:R-:W-:Y:S01]  /*2030*/  FMUL R4, R214.reuse, R212 ;  /* 0x000000d4d6047220 */ /* 0x050fe20000400000 */
[----:B------:R-:W-:Y:S01]  /*2040*/  FMUL R5, R214, R213 ;  /* 0x000000d5d6057220 */ /* 0x000fe20000400000 */
[----:B------:R-:W-:-:S02]  /*2050*/  IMAD.MOV.U32 R10, RZ, RZ, R8 ;  /* 0x000000ffff0a7224 */ /* 0x000fc400078e0008 */
[----:B------:R-:W-:Y:S02]  /*2060*/  IMAD.MOV.U32 R6, RZ, RZ, R4 ;  /* 0x000000ffff067224 */ /* 0x000fe400078e0004 */
[C---:B-----5:R-:W-:Y:S01]  /*2070*/  FMUL R16, R214.reuse, R210 ;  /* 0x000000d2d6107220 */ /* 0x060fe20000400000 */
[----:B------:R-:W-:Y:S02]  /*2080*/  IMAD.MOV.U32 R7, RZ, RZ, R5 ;  /* 0x000000ffff077224 */ /* 0x000fe400078e0005 */
[C---:B------:R-:W-:Y:S01]  /*2090*/  FMUL R17, R214.reuse, R211 ;  /* 0x000000d3d6117220 */ /* 0x040fe20000400000 */
[----:B------:R-:W-:Y:S02]  /*20a0*/  IMAD.MOV.U32 R11, RZ, RZ, R9 ;  /* 0x000000ffff0b7224 */ /* 0x000fe400078e0009 */
[C---:B------:R-:W-:Y:S01]  /*20b0*/  FMUL R204, R214.reuse, R204 ;  /* 0x000000ccd6cc7220 */ /* 0x040fe20000400000 */
[----:B------:R-:W-:Y:S01]  /*20c0*/  FMUL R205, R214, R205 ;  /* 0x000000cdd6cd7220 */ /* 0x000fe20000400000 */
[----:B------:R2:W-:Y:S01]  /*20d0*/  STL.128 [R1+0xa0], R4 ;  /* 0x0000a00401007387 */ /* 0x0005e20000100c00 */
[----:B------:R-:W-:-:S02]  /*20e0*/  IMAD.MOV.U32 R203, RZ, RZ, R201 ;  /* 0x000000ffffcb7224 */ /* 0x000fc400078e00c9 */
[----:B------:R-:W-:Y:S02]  /*20f0*/  IMAD.MOV.U32 R18, RZ, RZ, R16 ;  /* 0x000000ffff127224 */ /* 0x000fe400078e0010 */
[C---:B-1----:R-:W-:Y:S01]  /*2100*/  FMUL R20, R214.reuse, R206 ;  /* 0x000000ced6147220 */ /* 0x042fe20000400000 */
[C---:B------:R-:W-:Y:S01]  /*2110*/  FMUL R21, R214.reuse, R207 ;  /* 0x000000cfd6157220 */ /* 0x040fe20000400000 */
[C---:B------:R-:W-:Y:S01]  /*2120*/  FMUL R216, R214.reuse, R216 ;  /* 0x000000d8d6d87220 */ /* 0x040fe20000400000 */
[----:B------:R-:W-:Y:S01]  /*2130*/  FMUL R217, R214, R217 ;  /* 0x000000d9d6d97220 */ /* 0x000fe20000400000 */
[----:B------:R-:W-:Y:S01]  /*2140*/  IMAD.MOV.U32 R19, RZ, RZ, R17 ;  /* 0x000000ffff137224 */ /* 0x000fe200078e0011 */
[----:B------:R1:W-:Y:S01]  /*2150*/  STL.128 [R1+0x90], R8 ;  /* 0x0000900801007387 */ /* 0x0003e20000100c00 */
[----:B------:R-:W-:Y:S02]  /*2160*/  IMAD.MOV.U32 R206, RZ, RZ, R204 ;  /* 0x000000ffffce7224 */ /* 0x000fe400078e00cc */
[----:B------:R-:W-:Y:S01]  /*2170*/  IMAD.MOV.U32 R207, RZ, RZ, R205 ;  /* 0x000000ffffcf7224 */ /* 0x000fe200078e00cd */
[----:B------:R3:W-:Y:S01]  /*2180*/  STL.128 [R1+0x80], R200 ;  /* 0x000080c801007387 */ /* 0x0007e20000100c00 */
[----:B------:R-:W-:-:S02]  /*2190*/  IMAD.MOV.U32 R22, RZ, RZ, R20 ;  /* 0x000000ffff167224 */ /* 0x000fc400078e0014 */
[C---:B--2---:R-:W-:Y:S01]  /*21a0*/  FMUL R4, R214.reuse, R218 ;  /* 0x000000dad6047220 */ /* 0x044fe20000400000 */
[----:B------:R-:W-:Y:S01]  /*21b0*/  FMUL R5, R214, R219 ;  /* 0x000000dbd6057220 */ /* 0x000fe20000400000 */
[----:B------:R-:W-:Y:S01]  /*21c0*/  IMAD.MOV.U32 R23, RZ, RZ, R21 ;  /* 0x000000ffff177224 */ /* 0x000fe200078e0015 */
[----:B------:R3:W-:Y:S01]  /*21d0*/  STL.128 [R1+0xb0], R16 ;  /* 0x0000b01001007387 */ /* 0x0007e20000100c00 */
[----:B------:R-:W-:Y:S02]  /*21e0*/  IMAD.MOV.U32 R218, RZ, RZ, R216 ;  /* 0x000000ffffda7224 */ /* 0x000fe400078e00d8 */
[----:B------:R-:W-:Y:S01]  /*21f0*/  IMAD.MOV.U32 R219, RZ, RZ, R217 ;  /* 0x000000ffffdb7224 */ /* 0x000fe200078e00d9 */
[----:B------:R3:W-:Y:S01]  /*2200*/  STL.128 [R1+0xc0], R204 ;  /* 0x0000c0cc01007387 */ /* 0x0007e20000100c00 */
[----:B------:R-:W-:Y:S01]  /*2210*/  IMAD.MOV.U32 R6, RZ, RZ, R4 ;  /* 0x000000ffff067224 */ /* 0x000fe200078e0004 */
[----:B-1----:R-:W-:Y:S01]  /*2220*/  SHF.L.U32 R8, R0, 0x1f, RZ ;  /* 0x0000001f00087819 */ /* 0x002fe200000006ff */
[----:B------:R-:W-:Y:S01]  /*2230*/  IMAD.MOV.U32 R7, RZ, RZ, R5 ;  /* 0x000000ffff077224 */ /* 0x000fe200078e0005 */
[----:B------:R3:W-:Y:S04]  /*2240*/  STL.128 [R1+0xd0], R20 ;  /* 0x0000d01401007387 */ /* 0x0007e80000100c00 */
[----:B------:R3:W-:Y:S04]  /*2250*/  STL.128 [R1+0xe0], R216 ;  /* 0x0000e0d801007387 */ /* 0x0007e80000100c00 */
[----:B------:R3:W-:Y:S01]  /*2260*/  STL.128 [R1+0xf0], R4 ;  /* 0x0000f00401007387 */ /* 0x0007e20000100c00 */
[----:B------:R-:W-:-:S02]  /*2270*/  WARPGROUP.DEPBAR.LE gsb0, 0x0 ;  /* 0x00008000000079c5 */ /* 0x000fc40000010000 */
[----:B------:R-:W1:Y:S02]  /*2280*/  SYNCS.PHASECHK.TRANS64.TRYWAIT P1, [UR9], R8 ;  /* 0x00000008ff0075a7 */ /* 0x000e640008020149 */
[----:B-1-3--:R-:W-:Y:S05]  /*2290*/  @!P1 BRA `(.L_x_23) ;  /* 0x000000b800509947 */ /* 0x00afea0003800000 */
.L_x_132:
[----:B------:R-:W2:Y:S04]  /*22a0*/  LDL.128 R216, [R1] ;  /* 0x0000000001d87983 */ /* 0x000ea80000100c00 */
[----:B-1----:R-:W3:Y:S04]  /*22b0*/  LDL.128 R4, [R1+0x10] ;  /* 0x0000100001047983 */ /* 0x002ee80000100c00 */
[----:B------:R-:W4:Y:S04]  /*22c0*/  LDL.128 R8, [R1+0x20] ;  /* 0x0000200001087983 */ /* 0x000f280000100c00 */
[----:B------:R-:W5:Y:S04]  /*22d0*/  LDL.128 R16, [R1+0x30] ;  /* 0x0000300001107983 */ /* 0x000f680000100c00 */
[----:B------:R-:W5:Y:S04]  /*22e0*/  LDL.128 R200, [R1+0x50] ;  /* 0x0000500001c87983 */ /* 0x000f680000100c00 */
[----:B------:R-:W5:Y:S04]  /*22f0*/  LDL.128 R20, [R1+0x40] ;  /* 0x0000400001147983 */ /* 0x000f680000100c00 */
[----:B------:R-:W5:Y:S04]  /*2300*/  LDL.128 R204, [R1+0x60] ;  /* 0x0000600001cc7983 */ /* 0x000f680000100c00 */
[----:B------:R-:W5:Y:S04]  /*2310*/  LDL.128 R208, [R1+0x70] ;  /* 0x0000700001d07983 */ /* 0x000f680000100c00 */
[----:B------:R-:W5:Y:S01]  /*2320*/  LDL.128 R212, [R1+0x80] ;  /* 0x0000800001d47983 */ /* 0x000f620000100c00 */
[----:B------:R-:W-:-:S05]  /*2330*/  VIADD R222, R2, 0x8 ;  /* 0x0000000802de7836 */ /* 0x000fca0000000000 */
[----:B------:R-:W-:-:S04]  /*2340*/  ISETP.GE.AND P1, PT, R222, UR35, PT ;  /* 0x00000023de007c0c */ /* 0x000fc8000bf26270 */
[----:B------:R-:W-:Y:S02]  /*2350*/  FSEL R223, R90, -INF , !P1 ;  /* 0xff8000005adf7808 */ /* 0x000fe40004800000 */
[----:B------:R-:W-:Y:S02]  /*2360*/  FSEL R90, R91, -INF , !P1 ;  /* 0xff8000005b5a7808 */ /* 0x000fe40004800000 */
[----:B------:R-:W-:-:S04]  /*2370*/  ISETP.GE.AND P2, PT, R2, UR35, PT ;  /* 0x0000002302007c0c */ /* 0x000fc8000bf46270 */
[----:B------:R-:W-:Y:S02]  /*2380*/  FSEL R91, R88, -INF , !P2 ;  /* 0xff800000585b7808 */ /* 0x000fe40005000000 */
[----:B------:R-:W-:Y:S02]  /*2390*/  FSEL R88, R89, -INF , !P2 ;  /* 0xff80000059587808 */ /* 0x000fe40005000000 */
[----:B------:R-:W-:Y:S02]  /*23a0*/  FSEL R89, R92, -INF , !P2 ;  /* 0xff8000005c597808 */ /* 0x000fe40005000000 */
[----:B------:R-:W-:Y:S02]  /*23b0*/  FSEL R228, R97, -INF , !P2 ;  /* 0xff80000061e47808 */ /* 0x000fe40005000000 */
[----:B------:R-:W-:Y:S02]  /*23c0*/  FSEL R222, R93, -INF , !P2 ;  /* 0xff8000005dde7808 */ /* 0x000fe40005000000 */
[----:B------:R-:W-:-:S02]  /*23d0*/  FSEL R225, R108, -INF , !P2 ;  /* 0xff8000006ce17808 */ /* 0x000fc40005000000 */
        /* <DEDUP_REMOVED lines=42> */
[----:B------:R-:W-:Y:S01]  /*2680*/  FSEL R130, R151, -INF , !P1 ;  /* 0xff80000097827808 */ /* 0x000fe20004800000 */
[----:B--2---:R-:W-:-:S05]  /*2690*/  FFMA R219, R90, UR5, -R219 ;  /* 0x000000055adb7c23 */ /* 0x004fca00080008db */
[----:B------:R-:W-:Y:S01]  /*26a0*/  FSETP.GEU.AND P6, PT, R219, -126, PT ;  /* 0xc2fc0000db00780b */ /* 0x000fe20003fce000 */
[----:B------:R-:W-:Y:S01]  /*26b0*/  FFMA R216, R91, UR5, -R216 ;  /* 0x000000055bd87c23 */ /* 0x000fe200080008d8 */
[----:B------:R-:W-:-:S11]  /*26c0*/  FSEL R91, R94, -INF , !P1 ;  /* 0xff8000005e5b7808 */ /* 0x000fd60004800000 */
[----:B------:R-:W-:-:S06]  /*26d0*/  @!P6 FMUL R219, R219, 0.5 ;  /* 0x3f000000dbdbe820 */ /* 0x000fcc0000400000 */
[----:B------:R-:W1:Y:S01]  /*26e0*/  MUFU.EX2 R219, R219 ;  /* 0x000000db00db7308 */ /* 0x000e620000000800 */
[----:B---3--:R-:W-:Y:S01]  /*26f0*/  FFMA R226, R89, UR5, -R4 ;  /* 0x0000000559e27c23 */ /* 0x008fe20008000804 */
[----:B------:R-:W-:Y:S01]  /*2700*/  FFMA R89, R91, UR5, -R6 ;  /* 0x000000055b597c23 */ /* 0x000fe20008000806 */
[----:B------:R-:W-:Y:S02]  /*2710*/  FSEL R91, R120, -INF , !P2 ;  /* 0xff800000785b7808 */ /* 0x000fe40005000000 */
[----:B------:R-:W-:Y:S02]  /*2720*/  FSEL R120, R129, -INF , !P2 ;  /* 0xff80000081787808 */ /* 0x000fe40005000000 */
[----:B------:R-:W-:Y:S02]  /*2730*/  FSEL R129, R144, -INF , !P2 ;  /* 0xff80000090817808 */ /* 0x000fe40005000000 */
[----:B------:R-:W-:Y:S02]  /*2740*/  FSEL R144, R115, -INF , !P1 ;  /* 0xff80000073907808 */ /* 0x000fe40004800000 */
[----:B------:R-:W-:Y:S01]  /*2750*/  FSEL R115, R142, -INF , !P1 ;  /* 0xff8000008e737808 */ /* 0x000fe20004800000 */
[----:B----4-:R-:W-:Y:S01]  /*2760*/  FFMA R142, R228, UR5, -R9 ;  /* 0x00000005e48e7c23 */ /* 0x010fe20008000809 */
[----:B-1----:R-:W-:-:S04]  /*2770*/  @!P6 FMUL R219, R219, R219 ;  /* 0x000000dbdbdbe220 */ /* 0x002fc80000400000 */
[----:B------:R-:W-:Y:S02]  /*2780*/  FSETP.GEU.AND P6, PT, R142, -126, PT ;  /* 0xc2fc00008e00780b */ /* 0x000fe40003fce000 */
[----:B------:R-:W-:Y:S01]  /*2790*/  FSEL R90, R95, -INF , !P1 ;  /* 0xff8000005f5a7808 */ /* 0x000fe20004800000 */
[----:B------:R-:W-:Y:S01]  /*27a0*/  FFMA R217, R88, UR5, -R217 ;  /* 0x0000000558d97c23 */ /* 0x000fe200080008d9 */
[----:B------:R-:W-:Y:S01]  /*27b0*/  FFMA R222, R222, UR5, -R5 ;  /* 0x00000005dede7c23 */ /* 0x000fe20008000805 */
[----:B------:R-:W-:Y:S01]  /*27c0*/  FFMA R218, R223, UR5, -R218 ;  /* 0x00000005dfda7c23 */ /* 0x000fe200080008da */
[----:B------:R-:W-:Y:S01]  /*27d0*/  FSETP.GEU.AND P3, PT, R216, -126, PT ;  /* 0xc2fc0000d800780b */ /* 0x000fe20003f6e000 */
[----:B------:R-:W-:Y:S01]  /*27e0*/  FFMA R88, R90, UR5, -R7 ;  /* 0x000000055a587c23 */ /* 0x000fe20008000807 */
[----:B------:R-:W-:Y:S01]  /*27f0*/  FSEL R90, R121, -INF , !P2 ;  /* 0xff800000795a7808 */ /* 0x000fe20005000000 */
[----:B-----5:R-:W-:Y:S01]  /*2800*/  FFMA R149, R232, UR5, -R19 ;  /* 0x00000005e8957c23 */ /* 0x020fe20008000813 */
[----:B------:R-:W-:Y:S01]  /*2810*/  FSEL R121, R136, -INF , !P2 ;  /* 0xff80000088797808 */ /* 0x000fe20005000000 */
[----:B------:R-:W-:Y:S01]  /*2820*/  FFMA R146, R234, UR5, -R11 ;  /* 0x00000005ea927c23 */ /* 0x000fe2000800080b */
[----:B------:R-:W-:Y:S01]  /*2830*/  FSEL R223, R104, -INF , !P2 ;  /* 0xff80000068df7808 */ /* 0x000fe20005000000 */
[----:B------:R-:W-:Y:S01]  /*2840*/  @!P6 FMUL R142, R142, 0.5 ;  /* 0x3f0000008e8ee820 */ /* 0x000fe20000400000 */
[----:B------:R-:W-:Y:S01]  /*2850*/  FSEL R136, R145, -INF , !P2 ;  /* 0xff80000091887808 */ /* 0x000fe20005000000 */
[----:B------:R-:W-:Y:S01]  /*2860*/  FFMA R225, R225, UR5, -R200 ;  /* 0x00000005e1e17c23 */ /* 0x000fe200080008c8 */
[----:B------:R-:W-:Y:S01]  /*2870*/  FSETP.GEU.AND P2, PT, R222, -126, PT ;  /* 0xc2fc0000de00780b */ /* 0x000fe20003f4e000 */
[----:B------:R-:W-:Y:S01]  /*2880*/  ULOP3.LUT UR29, UR38, 0x1, URZ, 0xc, !UPT ;  /* 0x00000001261d7892 */ /* 0x000fe2000f8e0c3f */
[----:B------:R-:W-:Y:S01]  /*2890*/  FSETP.GEU.AND P4, PT, R217, -126, PT ;  /* 0xc2fc0000d900780b */ /* 0x000fe20003f8e000 */
[----:B------:R-:W1:Y:S01]  /*28a0*/  MUFU.EX2 R142, R142 ;  /* 0x0000008e008e7308 */ /* 0x000e620000000800 */
[----:B------:R-:W-:Y:S01]  /*28b0*/  @!P3 FMUL R216, R216, 0.5 ;  /* 0x3f000000d8d8b820 */ /* 0x000fe20000400000 */
[----:B------:R-:W-:Y:S01]  /*28c0*/  FSETP.GEU.AND P5, PT, R218, -126, PT ;  /* 0xc2fc0000da00780b */ /* 0x000fe20003fae000 */
[----:B------:R-:W-:Y:S01]  /*28d0*/  USHF.L.U32 UR11, UR37, 0x1, URZ ;  /* 0x00000001250b7899 */ /* 0x000fe2000800063f */
[----:B------:R-:W-:Y:S01]  /*28e0*/  FFMA R209, R116, UR5, -R209 ;  /* 0x0000000574d17c23 */ /* 0x000fe200080008d1 */
[----:B------:R-:W-:Y:S01]  /*28f0*/  FFMA R212, R91, UR5, -R212 ;  /* 0x000000055bd47c23 */ /* 0x000fe200080008d4 */
[----:B------:R-:W-:Y:S01]  /*2900*/  FFMA R139, R229, UR5, -R8 ;  /* 0x00000005e58b7c23 */ /* 0x000fe20008000808 */
[----:B------:R-:W-:Y:S01]  /*2910*/  FFMA R143, R227, UR5, -R16 ;  /* 0x00000005e38f7c23 */ /* 0x000fe20008000810 */
[----:B------:R-:W-:Y:S01]  /*2920*/  FFMA R224, R224, UR5, -R17 ;  /* 0x00000005e0e07c23 */ /* 0x000fe20008000811 */
[----:B------:R-:W-:Y:S01]  /*2930*/  FFMA R150, R237, UR5, -R18 ;  /* 0x00000005ed967c23 */ /* 0x000fe20008000812 */
[----:B------:R-:W-:Y:S01]  /*2940*/  @!P2 FMUL R222, R222, 0.5 ;  /* 0x3f000000dedea820 */ /* 0x000fe20000400000 */
[----:B------:R-:W2:Y:S01]  /*2950*/  MUFU.EX2 R216, R216 ;  /* 0x000000d800d87308 */ /* 0x000ea20000000800 */
[----:B------:R-:W-:Y:S01]  /*2960*/  @!P4 FMUL R217, R217, 0.5 ;  /* 0x3f000000d9d9c820 */ /* 0x000fe20000400000 */
[----:B------:R-:W-:Y:S01]  /*2970*/  FFMA R235, R235, UR5, -R22 ;  /* 0x00000005ebeb7c23 */ /* 0x000fe20008000816 */
[----:B------:R-:W-:Y:S01]  /*2980*/  FFMA R230, R230, UR5, -R23 ;  /* 0x00000005e6e67c23 */ /* 0x000fe20008000817 */
[----:B------:R-:W-:Y:S01]  /*2990*/  UIMAD UR9, UR7, 0x300, UR14 ;  /* 0x00000300070978a4 */ /* 0x000fe2000f8e020e */
[----:B------:R-:W3:Y:S03]  /*29a0*/  LDL.128 R4, [R1+0x90] ;  /* 0x0000900001047983 */ /* 0x000ee60000100c00 */
[----:B------:R-:W4:Y:S01]  /*29b0*/  MUFU.EX2 R131, R222 ;  /* 0x000000de00837308 */ /* 0x000f220000000800 */
[----:B-1----:R-:W-:Y:S01]  /*29c0*/  @!P6 FMUL R142, R142, R142 ;  /* 0x0000008e8e8ee220 */ /* 0x002fe20000400000 */
[----:B------:R-:W-:Y:S01]  /*29d0*/  FSETP.GEU.AND P6, PT, R149, -126, PT ;  /* 0xc2fc00009500780b */ /* 0x000fe20003fce000 */
[----:B------:R-:W5:Y:S01]  /*29e0*/  LDL.128 R92, [R1+0xa0] ;  /* 0x0000a000015c7983 */ /* 0x000f620000100c00 */
[----:B------:R-:W-:Y:S01]  /*29f0*/  FSEL R145, R126, -INF , !P1 ;  /* 0xff8000007e917808 */ /* 0x000fe20004800000 */
[----:B------:R-:W-:Y:S01]  /*2a00*/  @!P5 FMUL R218, R218, 0.5 ;  /* 0x3f000000dadad820 */ /* 0x000fe20000400000 */
[----:B------:R-:W-:Y:S01]  /*2a10*/  ULOP3.LUT UR11, UR11, 0xfffffffe, UR29, 0xe2, !UPT ;  /* 0xfffffffe0b0b7892 */ /* 0x000fe2000f8ee21d */
[----:B------:R-:W-:Y:S01]  /*2a20*/  FFMA R213, R90, UR5, -R213 ;  /* 0x000000055ad57c23 */ /* 0x000fe200080008d5 */
[----:B------:R-:W1:Y:S01]  /*2a30*/  MUFU.EX2 R217, R217 ;  /* 0x000000d900d97308 */ /* 0x000e620000000800 */
[----:B--2---:R-:W-:Y:S01]  /*2a40*/  @!P3 FMUL R216, R216, R216 ;  /* 0x000000d8d8d8b220 */ /* 0x004fe20000400000 */
[----:B------:R-:W-:Y:S01]  /*2a50*/  FSETP.GEU.AND P3, PT, R89, -126, PT ;  /* 0xc2fc00005900780b */ /* 0x000fe20003f6e000 */
[----:B------:R-:W-:Y:S01]  /*2a60*/  FFMA R151, R223, UR5, -R20 ;  /* 0x00000005df977c23 */ /* 0x000fe20008000814 */
[----:B------:R-:W2:Y:S03]  /*2a70*/  LDL.128 R16, [R1+0xd0] ;  /* 0x0000d00001107983 */ /* 0x000ea60000100c00 */
[----:B------:R-:W-:Y:S01]  /*2a80*/  @!P6 FMUL R149, R149, 0.5 ;  /* 0x3f0000009595e820 */ /* 0x000fe20000400000 */
[----:B----4-:R-:W-:Y:S01]  /*2a90*/  @!P2 FMUL R131, R131, R131 ;  /* 0x000000838383a220 */ /* 0x010fe20000400000 */
[----:B------:R-:W-:-:S04]  /*2aa0*/  FSETP.GEU.AND P2, PT, R146, -126, PT ;  /* 0xc2fc00009200780b */ /* 0x000fc80003f4e000 */
[----:B------:R-:W4:Y:S02]  /*2ab0*/  MUFU.EX2 R149, R149 ;  /* 0x0000009500957308 */ /* 0x000f240000000800 */
[----:B------:R-:W-:Y:S01]  /*2ac0*/  @!P3 FMUL R89, R89, 0.5 ;  /* 0x3f0000005959b820 */ /* 0x000fe20000400000 */
[----:B-1----:R-:W-:Y:S01]  /*2ad0*/  @!P4 FMUL R217, R217, R217 ;  /* 0x000000d9d9d9c220 */ /* 0x002fe20000400000 */
[----:B------:R-:W-:-:S05]  /*2ae0*/  FSETP.GEU.AND P4, PT, R88, -126, PT ;  /* 0xc2fc00005800780b */ /* 0x000fca0003f8e000 */
[----:B------:R-:W-:Y:S01]  /*2af0*/  @!P2 FMUL R146, R146, 0.5 ;  /* 0x3f0000009292a820 */ /* 0x000fe20000400000 */
[----:B------:R1:W-:Y:S08]  /*2b00*/  MUFU.EX2 R135, R89 ;  /* 0x0000005900877308 */ /* 0x0003f00000000800 */
[----:B------:R-:W4:Y:S01]  /*2b10*/  MUFU.EX2 R146, R146 ;  /* 0x0000009200927308 */ /* 0x000f220000000800 */
[----:B-1----:R-:W-:Y:S01]  /*2b20*/  FFMA R89, R108, UR5, -R201 ;  /* 0x000000056c597c23 */ /* 0x002fe200080008c9 */
[----:B----4-:R-:W-:Y:S01]  /*2b30*/  @!P6 FMUL R149, R149, R149 ;  /* 0x000000959595e220 */ /* 0x010fe20000400000 */
[----:B------:R-:W-:-:S03]  /*2b40*/  @!P4 FMUL R88, R88, 0.5 ;  /* 0x3f0000005858c820 */ /* 0x000fc60000400000 */
[----:B------:R-:W-:Y:S02]  /*2b50*/  FSETP.GEU.AND P6, PT, R89, -126, PT ;  /* 0xc2fc00005900780b */ /* 0x000fe40003fce000 */
[----:B------:R1:W4:Y:S01]  /*2b60*/  MUFU.EX2 R138, R88 ;  /* 0x00000058008a7308 */ /* 0x0003220000000800 */
[----:B------:R-:W-:Y:S02]  /*2b70*/  FSEL R126, R147, -INF , !P1 ;  /* 0xff800000937e7808 */ /* 0x000fe40004800000 */
[----:B------:R-:W-:Y:S01]  /*2b80*/  FSETP.GEU.AND P1, PT, R226, -126, PT ;  /* 0xc2fc0000e200780b */ /* 0x000fe20003f2e000 */
[----:B-1----:R-:W-:Y:S01]  /*2b90*/  FFMA R88, R100, UR5, -R21 ;  /* 0x0000000564587c23 */ /* 0x002fe20008000815 */
[----:B------:R-:W-:-:S06]  /*2ba0*/  @!P2 FMUL R146, R146, R146 ;  /* 0x000000929292a220 */ /* 0x000fcc0000400000 */
[----:B------:R-:W-:Y:S01]  /*2bb0*/  @!P6 FMUL R89, R89, 0.5 ;  /* 0x3f0000005959e820 */ /* 0x000fe20000400000 */
[----:B------:R-:W-:Y:S01]  /*2bc0*/  FFMA R222, R110, UR5, -R203 ;  /* 0x000000056ede7c23 */ /* 0x000fe200080008cb */
[----:B------:R-:W1:Y:S01]  /*2bd0*/  MUFU.EX2 R218, R218 ;  /* 0x000000da00da7308 */ /* 0x000e620000000800 */
[----:B------:R-:W-:Y:S01]  /*2be0*/  FSETP.GEU.AND P2, PT, R88, -126, PT ;  /* 0xc2fc00005800780b */ /* 0x000fe20003f4e000 */
[----:B------:R-:W-:Y:S01]  /*2bf0*/  ULEA UR11, UR11, UR8, 0x3 ;  /* 0x000000080b0b7291 */ /* 0x000fe2000f8e183f */
[----:B------:R-:W-:Y:S01]  /*2c00*/  @!P1 FMUL R226, R226, 0.5 ;  /* 0x3f000000e2e29820 */ /* 0x000fe20000400000 */
[----:B------:R-:W-:Y:S01]  /*2c10*/  @!P3 FMUL R135, R135, R135 ;  /* 0x000000878787b220 */ /* 0x000fe20000400000 */
[----:B----4-:R-:W-:Y:S01]  /*2c20*/  @!P4 FMUL R138, R138, R138 ;  /* 0x0000008a8a8ac220 */ /* 0x010fe20000400000 */
[----:B------:R-:W-:Y:S01]  /*2c30*/  FFMA R147, R105, UR5, -R10 ;  /* 0x0000000569937c23 */ /* 0x000fe2000800080a */
[----:B------:R-:W-:Y:S01]  /*2c40*/  FFMA R223, R109, UR5, -R204 ;  /* 0x000000056ddf7c23 */ /* 0x000fe200080008cc */
[----:B------:R-:W4:Y:S01]  /*2c50*/  MUFU.EX2 R203, R89 ;  /* 0x0000005900cb7308 */ /* 0x000f220000000800 */
[----:B------:R-:W2:Y:S04]  /*2c60*/  LDL.128 R104, [R1+0xb0] ;  /* 0x0000b00001687983 */ /* 0x000ea80000100c00 */
[----:B------:R-:W2:Y:S01]  /*2c70*/  LDL.128 R20, [R1+0xe0] ;  /* 0x0000e00001147983 */ /* 0x000ea20000100c00 */
[----:B------:R-:W-:-:S02]  /*2c80*/  @!P2 FMUL R88, R88, 0.5 ;  /* 0x3f0000005858a820 */ /* 0x000fc40000400000 */
[----:B------:R-:W4:Y:S01]  /*2c90*/  MUFU.EX2 R226, R226 ;  /* 0x000000e200e27308 */ /* 0x000f220000000800 */
[----:B-1----:R-:W-:Y:S01]  /*2ca0*/  @!P5 FMUL R218, R218, R218 ;  /* 0x000000dadadad220 */ /* 0x002fe20000400000 */
[----:B------:R-:W-:Y:S01]  /*2cb0*/  F2FP.F16.F32.PACK_AB R91, R138, R135 ;  /* 0x000000878a5b723e */ /* 0x000fe200000000ff */
[----:B------:R-:W2:Y:S04]  /*2cc0*/  LDL.128 R8, [R1+0xc0] ;  /* 0x0000c00001087983 */ /* 0x000ea80000100c00 */
[----:B------:R-:W2:Y:S01]  /*2cd0*/  LDL.128 R108, [R1+0xf0] ;  /* 0x0000f000016c7983 */ /* 0x000ea20000100c00 */
[----:B------:R1:W-:Y:S01]  /*2ce0*/  MUFU.EX2 R200, R88 ;  /* 0x0000005800c87308 */ /* 0x0003e20000000800 */
[----:B----4-:R-:W-:Y:S01]  /*2cf0*/  @!P6 FMUL R203, R203, R203 ;  /* 0x000000cbcbcbe220 */ /* 0x010fe20000400000 */
[----:B------:R-:W-:Y:S01]  /*2d00*/  F2FP.F16.F32.PACK_AB R89, R219, R218 ;  /* 0x000000dadb59723e */ /* 0x000fe200000000ff */
[----:B------:R-:W-:Y:S01]  /*2d10*/  SYNCS.ARRIVE.TRANS64.A1T0 RZ, [UR11], RZ ;  /* 0x000000ffffff79a7 */ /* 0x000fe2000810000b */
[----:B-1----:R-:W-:-:S05]  /*2d20*/  FFMA R88, R144, UR5, -R207 ;  /* 0x0000000590587c23 */ /* 0x002fca00080008cf */
[----:B------:R-:W-:Y:S01]  /*2d30*/  FSETP.GEU.AND P6, PT, R88, -126, PT ;  /* 0xc2fc00005800780b */ /* 0x000fe20003fce000 */
[----:B------:R-:W-:-:S05]  /*2d40*/  @!P1 FMUL R226, R226, R226 ;  /* 0x000000e2e2e29220 */ /* 0x000fca0000400000 */
[----:B------:R-:W-:-:S07]  /*2d50*/  F2FP.F16.F32.PACK_AB R90, R131, R226 ;  /* 0x000000e2835a723e */ /* 0x000fce00000000ff */
[----:B------:R-:W-:-:S04]  /*2d60*/  @!P6 FMUL R88, R88, 0.5 ;  /* 0x3f0000005858e820 */ /* 0x000fc80000400000 */
[----:B------:R1:W-:Y:S01]  /*2d70*/  MUFU.EX2 R116, R88 ;  /* 0x0000005800747308 */ /* 0x0003e20000000800 */
[----:B------:R-:W-:Y:S01]  /*2d80*/  UMOV UR18, UR9 ;  /* 0x0000000900127c82 */ /* 0x000fe20008000000 */
[----:B-1----:R-:W-:-:S04]  /*2d90*/  F2FP.F16.F32.PACK_AB R88, R217, R216 ;  /* 0x000000d8d958723e */ /* 0x002fc800000000ff */
[----:B------:R-:W-:Y:S01]  /*2da0*/  WARPGROUP.ARRIVE ;  /* 0x00000000000079c5 */ /* 0x000fe20000000000 */
[----:B------:R-:W-:-:S05]  /*2db0*/  UMOV UR19, 0xc0000010 ;  /* 0xc000001000137882 */ /* 0x000fca0000000000 */
[----:B------:R-:W-:Y:S01]  /*2dc0*/  HGMMA.64x16x16.F32 R168, R88, gdesc[UR16].tnspB, R168, gsb0 ;  /* 0x4020001058a87df0 */ /* 0x000fe200080008a8 */
[----:B------:R-:W-:Y:S01]  /*2dd0*/  UIADD3 UR16, UR9, 0x100, URZ ;  /* 0x0000010009107890 */ /* 0x000fe2000fffe03f */
[----:B------:R-:W-:-:S06]  /*2de0*/  UMOV UR19, 0xc0000010 ;  /* 0xc000001000137882 */ /* 0x000fcc0000000000 */
[----:B------:R-:W-:Y:S01]  /*2df0*/  UMOV UR18, UR16 ;  /* 0x0000001000127c82 */ /* 0x000fe20008000000 */
[----:B------:R-:W-:Y:S01]  /*2e00*/  FSETP.GEU.AND P5, PT, R139, -126, PT ;  /* 0xc2fc00008b00780b */ /* 0x000fe20003fae000 */
[----:B------:R-:W-:Y:S02]  /*2e10*/  WARPGROUP.DEPBAR.LE gsb0, 0x0 ;  /* 0x00008000000079c5 */ /* 0x000fe40000010000 */
[----:B------:R-:W-:-:S06]  /*2e20*/  WARPGROUP.ARRIVE ;  /* 0x00000000000079c5 */ /* 0x000fcc0000000000 */
[----:B------:R-:W-:Y:S04]  /*2e30*/  HGMMA.64x16x16.F32 R160, R88, gdesc[UR16].tnspB, R160, gsb0 ;  /* 0x4020001058a07df0 */ /* 0x000fe800080008a0 */
[----:B------:R-:W-:-:S06]  /*2e40*/  @!P5 FMUL R139, R139, 0.5 ;  /* 0x3f0000008b8bd820 */ /* 0x000fcc0000400000 */
[----:B------:R-:W1:Y:S01]  /*2e50*/  MUFU.EX2 R139, R139 ;  /* 0x0000008b008b7308 */ /* 0x000e620000000800 */
[----:B------:R-:W-:Y:S01]  /*2e60*/  UIADD3 UR17, UR9, 0x200, URZ ;  /* 0x0000020009117890 */ /* 0x000fe2000fffe03f */
[----:B------:R-:W-:Y:S01]  /*2e70*/  UMOV UR19, 0xc0000010 ;  /* 0xc000001000137882 */ /* 0x000fe20000000000 */
[----:B------:R-:W-:-:S05]  /*2e80*/  FSETP.GEU.AND P1, PT, R147, -126, PT ;  /* 0xc2fc00009300780b */ /* 0x000fca0003f2e000 */
[----:B------:R-:W-:Y:S01]  /*2e90*/  UMOV UR18, UR17 ;  /* 0x0000001100127c82 */ /* 0x000fe20008000000 */
[----:B------:R-:W-:Y:S02]  /*2ea0*/  FSETP.GEU.AND P3, PT, R143, -126, PT ;  /* 0xc2fc00008f00780b */ /* 0x000fe40003f6e000 */
[----:B------:R-:W-:Y:S01]  /*2eb0*/  FSETP.GEU.AND P4, PT, R224, -126, PT ;  /* 0xc2fc0000e000780b */ /* 0x000fe20003f8e000 */
[----:B-1----:R-:W-:Y:S01]  /*2ec0*/  @!P5 FMUL R139, R139, R139 ;  /* 0x0000008b8b8bd220 */ /* 0x002fe20000400000 */
[----:B------:R-:W-:Y:S01]  /*2ed0*/  FSETP.GEU.AND P5, PT, R150, -126, PT ;  /* 0xc2fc00009600780b */ /* 0x000fe20003fae000 */
[----:B------:R-:W-:Y:S02]  /*2ee0*/  WARPGROUP.DEPBAR.LE gsb0, 0x0 ;  /* 0x00008000000079c5 */ /* 0x000fe40000010000 */
[----:B------:R-:W-:-:S06]  /*2ef0*/  WARPGROUP.ARRIVE ;  /* 0x00000000000079c5 */ /* 0x000fcc0000000000 */
[----:B------:R-:W-:Y:S01]  /*2f00*/  HGMMA.64x16x16.F32 R152, R88, gdesc[UR16].tnspB, R152, gsb0 ;  /* 0x4020001058987df0 */ /* 0x000fe20008000898 */
[----:B------:R-:W-:Y:S01]  /*2f10*/  @!P1 FMUL R147, R147, 0.5 ;  /* 0x3f00000093939820 */ /* 0x000fe20000400000 */
[----:B------:R-:W-:Y:S02]  /*2f20*/  @!P3 FMUL R143, R143, 0.5 ;  /* 0x3f0000008f8fb820 */ /* 0x000fe40000400000 */
[----:B------:R-:W-:Y:S01]  /*2f30*/  @!P5 FMUL R150, R150, 0.5 ;  /* 0x3f0000009696d820 */ /* 0x000fe20000400000 */
[----:B------:R-:W-:Y:S02]  /*2f40*/  @!P4 FMUL R224, R224, 0.5 ;  /* 0x3f000000e0e0c820 */ /* 0x000fe40000400000 */
[----:B------:R-:W1:Y:S08]  /*2f50*/  MUFU.EX2 R147, R147 ;  /* 0x0000009300937308 */ /* 0x000e700000000800 */
[----:B------:R-:W4:Y:S08]  /*2f60*/  MUFU.EX2 R143, R143 ;  /* 0x0000008f008f7308 */ /* 0x000f300000000800 */
[----:B------:R-:W4:Y:S08]  /*2f70*/  MUFU.EX2 R100, R224 ;  /* 0x000000e000647308 */ /* 0x000f300000000800 */
[----:B------:R-:W4:Y:S01]  /*2f80*/  MUFU.EX2 R150, R150 ;  /* 0x0000009600967308 */ /* 0x000f220000000800 */
[----:B-1----:R-:W-:Y:S01]  /*2f90*/  @!P1 FMUL R147, R147, R147 ;  /* 0x0000009393939220 */ /* 0x002fe20000400000 */
[----:B----4-:R-:W-:Y:S01]  /*2fa0*/  @!P3 FMUL R143, R143, R143 ;  /* 0x0000008f8f8fb220 */ /* 0x010fe20000400000 */
[----:B------:R-:W-:Y:S01]  /*2fb0*/  UIADD3 UR18, UR9, 0x20, URZ ;  /* 0x0000002009127890 */ /* 0x000fe2000fffe03f */
[----:B------:R-:W-:Y:S01]  /*2fc0*/  @!P4 FMUL R100, R100, R100 ;  /* 0x000000646464c220 */ /* 0x000fe20000400000 */
[----:B------:R-:W-:-:S02]  /*2fd0*/  WARPGROUP.DEPBAR.LE gsb0, 0x0 ;  /* 0x00008000000079c5 */ /* 0x000fc40000010000 */
[----:B------:R-:W-:Y:S01]  /*2fe0*/  @!P5 FMUL R150, R150, R150 ;  /* 0x000000969696d220 */ /* 0x000fe20000400000 */
[----:B------:R-:W-:Y:S02]  /*2ff0*/  F2FP.F16.F32.PACK_AB R88, R142, R139 ;  /* 0x0000008b8e58723e */ /* 0x000fe400000000ff */
[----:B------:R-:W-:Y:S02]  /*3000*/  F2FP.F16.F32.PACK_AB R89, R146, R147 ;  /* 0x000000939259723e */ /* 0x000fe400000000ff */
[----:B------:R-:W-:Y:S02]  /*3010*/  F2FP.F16.F32.PACK_AB R90, R100, R143 ;  /* 0x0000008f645a723e */ /* 0x000fe400000000ff */
[----:B------:R-:W-:-:S04]  /*3020*/  F2FP.F16.F32.PACK_AB R91, R149, R150 ;  /* 0x00000096955b723e */ /* 0x000fc800000000ff */
        /* <DEDUP_REMOVED lines=10> */
[----:B------:R-:W-:Y:S01]  /*30d0*/  @!P1 FMUL R151, R151, 0.5 ;  /* 0x3f00000097979820 */ /* 0x000fe20000400000 */
[----:B------:R-:W-:-:S05]  /*30e0*/  UIADD3 UR16, UR9, 0x220, URZ ;  /* 0x0000022009107890 */ /* 0x000fca000fffe03f */
[----:B------:R-:W1:Y:S01]  /*30f0*/  MUFU.EX2 R151, R151 ;  /* 0x0000009700977308 */ /* 0x000e620000000800 */
[----:B------:R-:W-:Y:S01]  /*3100*/  UMOV UR19, 0xc0000010 ;  /* 0xc000001000137882 */ /* 0x000fe20000000000 */
[----:B------:R-:W-:Y:S01]  /*3110*/  UMOV UR18, UR16 ;  /* 0x0000001000127c82 */ /* 0x000fe20008000000 */
[----:B------:R-:W-:Y:S01]  /*3120*/  FFMA R233, R233, UR5, -R202 ;  /* 0x00000005e9e97c23 */ /* 0x000fe200080008ca */
[----:B------:R-:W-:Y:S01]  /*3130*/  @!P2 FMUL R200, R200, R200 ;  /* 0x000000c8c8c8a220 */ /* 0x000fe20000400000 */
[----:B------:R-:W-:Y:S02]  /*3140*/  FSETP.GEU.AND P3, PT, R235, -126, PT ;  /* 0xc2fc0000eb00780b */ /* 0x000fe40003f6e000 */
[----:B------:R-:W-:Y:S02]  /*3150*/  FSETP.GEU.AND P4, PT, R230, -126, PT ;  /* 0xc2fc0000e600780b */ /* 0x000fe40003f8e000 */
[----:B------:R-:W-:Y:S02]  /*3160*/  FSETP.GEU.AND P5, PT, R225, -126, PT ;  /* 0xc2fc0000e100780b */ /* 0x000fe40003fae000 */
[----:B------:R-:W-:Y:S01]  /*3170*/  FSETP.GEU.AND P2, PT, R222, -126, PT ;  /* 0xc2fc0000de00780b */ /* 0x000fe20003f4e000 */
[----:B-1----:R-:W-:Y:S01]  /*3180*/  @!P1 FMUL R151, R151, R151 ;  /* 0x0000009797979220 */ /* 0x002fe20000400000 */
[----:B------:R-:W-:Y:S01]  /*3190*/  FSETP.GEU.AND P1, PT, R233, -126, PT ;  /* 0xc2fc0000e900780b */ /* 0x000fe20003f2e000 */
[----:B------:R-:W-:-:S02]  /*31a0*/  WARPGROUP.DEPBAR.LE gsb0, 0x0 ;  /* 0x00008000000079c5 */ /* 0x000fc40000010000 */
[----:B------:R-:W-:-:S06]  /*31b0*/  WARPGROUP.ARRIVE ;  /* 0x00000000000079c5 */ /* 0x000fcc0000000000 */
[----:B------:R-:W-:Y:S01]  /*31c0*/  HGMMA.64x16x16.F32 R152, R88, gdesc[UR16].tnspB, R152, gsb0 ;  /* 0x4020001058987df0 */ /* 0x000fe20008000898 */
[----:B------:R-:W-:Y:S01]  /*31d0*/  @!P3 FMUL R235, R235, 0.5 ;  /* 0x3f000000ebebb820 */ /* 0x000fe20000400000 */
[----:B------:R-:W-:Y:S01]  /*31e0*/  @!P4 FMUL R230, R230, 0.5 ;  /* 0x3f000000e6e6c820 */ /* 0x000fe20000400000 */
[----:B------:R-:W-:Y:S01]  /*31f0*/  @!P5 FMUL R225, R225, 0.5 ;  /* 0x3f000000e1e1d820 */ /* 0x000fe20000400000 */
[----:B------:R-:W-:Y:S01]  /*3200*/  @!P1 FMUL R233, R233, 0.5 ;  /* 0x3f000000e9e99820 */ /* 0x000fe20000400000 */
[----:B------:R-:W-:Y:S01]  /*3210*/  @!P2 FMUL R222, R222, 0.5 ;  /* 0x3f000000dedea820 */ /* 0x000fe20000400000 */
[----:B------:R-:W-:Y:S01]  /*3220*/  FFMA R224, R112, UR5, -R205 ;  /* 0x0000000570e07c23 */ /* 0x000fe200080008cd */
[----:B------:R-:W-:Y:S01]  /*3230*/  FFMA R206, R141, UR5, -R206 ;  /* 0x000000058dce7c23 */ /* 0x000fe200080008ce */
[----:B------:R-:W1:Y:S08]  /*3240*/  MUFU.EX2 R201, R235 ;  /* 0x000000eb00c97308 */ /* 0x000e700000000800 */
[----:B------:R-:W4:Y:S08]  /*3250*/  MUFU.EX2 R202, R230 ;  /* 0x000000e600ca7308 */ /* 0x000f300000000800 */
[----:B------:R-:W3:Y:S08]  /*3260*/  MUFU.EX2 R112, R225 ;  /* 0x000000e100707308 */ /* 0x000ef00000000800 */
[----:B------:R-:W5:Y:S08]  /*3270*/  MUFU.EX2 R141, R233 ;  /* 0x000000e9008d7308 */ /* 0x000f700000000800 */
[----:B------:R-:W5:Y:S01]  /*3280*/  MUFU.EX2 R204, R222 ;  /* 0x000000de00cc7308 */ /* 0x000f620000000800 */
[----:B-1----:R-:W-:Y:S01]  /*3290*/  @!P3 FMUL R201, R201, R201 ;  /* 0x000000c9c9c9b220 */ /* 0x002fe20000400000 */
[----:B----4-:R-:W-:Y:S01]  /*32a0*/  @!P4 FMUL R202, R202, R202 ;  /* 0x000000cacacac220 */ /* 0x010fe20000400000 */
[----:B---3--:R-:W-:Y:S01]  /*32b0*/  @!P5 FMUL R112, R112, R112 ;  /* 0x000000707070d220 */ /* 0x008fe20000400000 */
[----:B------:R-:W-:-:S02]  /*32c0*/  WARPGROUP.DEPBAR.LE gsb0, 0x0 ;  /* 0x00008000000079c5 */ /* 0x000fc40000010000 */
[----:B-----5:R-:W-:Y:S01]  /*32d0*/  @!P1 FMUL R141, R141, R141 ;  /* 0x0000008d8d8d9220 */ /* 0x020fe20000400000 */
[----:B------:R-:W-:Y:S01]  /*32e0*/  F2FP.F16.F32.PACK_AB R88, R200, R151 ;  /* 0x00000097c858723e */ /* 0x000fe200000000ff */
[----:B------:R-:W-:Y:S01]  /*32f0*/  UIADD3 UR18, UR9, 0x40, URZ ;  /* 0x0000004009127890 */ /* 0x000fe2000fffe03f */
[----:B------:R-:W-:Y:S01]  /*3300*/  F2FP.F16.F32.PACK_AB R89, R202, R201 ;  /* 0x000000c9ca59723e */ /* 0x000fe200000000ff */
[----:B------:R-:W-:Y:S01]  /*3310*/  @!P2 FMUL R204, R204, R204 ;  /* 0x000000cccccca220 */ /* 0x000fe20000400000 */
[----:B------:R-:W-:-:S04]  /*3320*/  F2FP.F16.F32.PACK_AB R90, R203, R112 ;  /* 0x00000070cb5a723e */ /* 0x000fc800000000ff */
[----:B------:R-:W-:-:S04]  /*3330*/  F2FP.F16.F32.PACK_AB R91, R204, R141 ;  /* 0x0000008dcc5b723e */ /* 0x000fc800000000ff */
[----:B------:R-:W-:Y:S01]  /*3340*/  WARPGROUP.ARRIVE ;  /* 0x00000000000079c5 */ /* 0x000fe20000000000 */
[----:B------:R-:W-:-:S05]  /*3350*/  UMOV UR19, 0xc0000010 ;  /* 0xc000001000137882 */ /* 0x000fca0000000000 */
[----:B------:R-:W-:Y:S01]  /*3360*/  HGMMA.64x16x16.F32 R168, R88, gdesc[UR16].tnspB, R168, gsb0 ;  /* 0x4020001058a87df0 */ /* 0x000fe200080008a8 */
[----:B------:R-:W-:Y:S01]  /*3370*/  UIADD3 UR11, UR9, 0x140, URZ ;  /* 0x00000140090b7890 */ /* 0x000fe2000fffe03f */
[----:B------:R-:W-:-:S06]  /*3380*/  UMOV UR19, 0xc0000010 ;  /* 0xc000001000137882 */ /* 0x000fcc0000000000 */
[----:B------:R-:W-:Y:S01]  /*3390*/  UMOV UR18, UR11 ;  /* 0x0000000b00127c82 */ /* 0x000fe20008000000 */
[----:B------:R-:W-:Y:S02]  /*33a0*/  FSETP.GEU.AND P3, PT, R223, -126, PT ;  /* 0xc2fc0000df00780b */ /* 0x000fe40003f6e000 */
[----:B------:R-:W-:Y:S01]  /*33b0*/  FSETP.GEU.AND P4, PT, R224, -126, PT ;  /* 0xc2fc0000e000780b */ /* 0x000fe20003f8e000 */
[----:B------:R-:W-:Y:S02]  /*33c0*/  WARPGROUP.DEPBAR.LE gsb0, 0x0 ;  /* 0x00008000000079c5 */ /* 0x000fe40000010000 */
[----:B------:R-:W-:-:S06]  /*33d0*/  WARPGROUP.ARRIVE ;  /* 0x00000000000079c5 */ /* 0x000fcc0000000000 */
[----:B------:R-:W-:Y:S02]  /*33e0*/  HGMMA.64x16x16.F32 R160, R88, gdesc[UR16].tnspB, R160, gsb0 ;  /* 0x4020001058a07df0 */ /* 0x000fe400080008a0 */
[----:B------:R-:W-:Y:S02]  /*33f0*/  @!P3 FMUL R223, R223, 0.5 ;  /* 0x3f000000dfdfb820 */ /* 0x000fe40000400000 */
[----:B------:R-:W-:Y:S02]  /*3400*/  @!P4 FMUL R224, R224, 0.5 ;  /* 0x3f000000e0e0c820 */ /* 0x000fe40000400000 */
[----:B------:R-:W1:Y:S01]  /*3410*/  MUFU.EX2 R205, R223 ;  /* 0x000000df00cd7308 */ /* 0x000e620000000800 */
[----:B------:R-:W-:-:S07]  /*3420*/  UIADD3 UR16, UR9, 0x240, URZ ;  /* 0x0000024009107890 */ /* 0x000fce000fffe03f */
[----:B------:R-:W3:Y:S01]  /*3430*/  MUFU.EX2 R144, R224 ;  /* 0x000000e000907308 */ /* 0x000ee20000000800 */
[----:B------:R-:W-:Y:S01]  /*3440*/  FFMA R207, R113, UR5, -R208 ;  /* 0x0000000571cf7c23 */ /* 0x000fe200080008d0 */
[----:B------:R-:W-:Y:S01]  /*3450*/  UMOV UR18, UR16 ;  /* 0x0000001000127c82 */ /* 0x000fe20008000000 */
[----:B------:R-:W-:Y:S01]  /*3460*/  UMOV UR19, 0xc0000010 ;  /* 0xc000001000137882 */ /* 0x000fe20000000000 */
[----:B------:R-:W-:Y:S01]  /*3470*/  FFMA R210, R231, UR5, -R210 ;  /* 0x00000005e7d27c23 */ /* 0x000fe200080008d2 */
[----:B------:R-:W-:Y:S01]  /*3480*/  FFMA R211, R148, UR5, -R211 ;  /* 0x0000000594d37c23 */ /* 0x000fe200080008d3 */
[----:B------:R-:W-:Y:S02]  /*3490*/  FSETP.GEU.AND P5, PT, R206, -126, PT ;  /* 0xc2fc0000ce00780b */ /* 0x000fe40003fae000 */
[----:B------:R-:W-:Y:S01]  /*34a0*/  FSETP.GEU.AND P1, PT, R207, -126, PT ;  /* 0xc2fc0000cf00780b */ /* 0x000fe20003f2e000 */
[----:B-1----:R-:W-:Y:S01]  /*34b0*/  @!P3 FMUL R205, R205, R205 ;  /* 0x000000cdcdcdb220 */ /* 0x002fe20000400000 */
[----:B------:R-:W-:-:S02]  /*34c0*/  FSETP.GEU.AND P2, PT, R209, -126, PT ;  /* 0xc2fc0000d100780b */ /* 0x000fc40003f4e000 */
[----:B------:R-:W-:Y:S01]  /*34d0*/  FSETP.GEU.AND P3, PT, R210, -126, PT ;  /* 0xc2fc0000d200780b */ /* 0x000fe20003f6e000 */
[----:B---3--:R-:W-:Y:S01]  /*34e0*/  @!P4 FMUL R144, R144, R144 ;  /* 0x000000909090c220 */ /* 0x008fe20000400000 */
[----:B------:R-:W-:Y:S01]  /*34f0*/  FSETP.GEU.AND P4, PT, R211, -126, PT ;  /* 0xc2fc0000d300780b */ /* 0x000fe20003f8e000 */
[----:B------:R-:W-:Y:S02]  /*3500*/  WARPGROUP.DEPBAR.LE gsb0, 0x0 ;  /* 0x00008000000079c5 */ /* 0x000fe40000010000 */
[----:B------:R-:W-:-:S06]  /*3510*/  WARPGROUP.ARRIVE ;  /* 0x00000000000079c5 */ /* 0x000fcc0000000000 */
[----:B------:R-:W-:Y:S01]  /*3520*/  HGMMA.64x16x16.F32 R152, R88, gdesc[UR16].tnspB, R152, gsb0 ;  /* 0x4020001058987df0 */ /* 0x000fe20008000898 */
[----:B------:R-:W-:Y:S01]  /*3530*/  @!P5 FMUL R206, R206, 0.5 ;  /* 0x3f000000ceced820 */ /* 0x000fe20000400000 */
[----:B------:R-:W-:Y:S01]  /*3540*/  @!P1 FMUL R207, R207, 0.5 ;  /* 0x3f000000cfcf9820 */ /* 0x000fe20000400000 */
[----:B------:R-:W-:Y:S01]  /*3550*/  @!P2 FMUL R209, R209, 0.5 ;  /* 0x3f000000d1d1a820 */ /* 0x000fe20000400000 */
[----:B------:R-:W-:Y:S01]  /*3560*/  @!P3 FMUL R210, R210, 0.5 ;  /* 0x3f000000d2d2b820 */ /* 0x000fe20000400000 */
[----:B------:R-:W-:Y:S01]  /*3570*/  @!P4 FMUL R211, R211, 0.5 ;  /* 0x3f000000d3d3c820 */ /* 0x000fe20000400000 */
[----:B------:R-:W1:Y:S08]  /*3580*/  MUFU.EX2 R113, R206 ;  /* 0x000000ce00717308 */ /* 0x000e700000000800 */
[----:B------:R-:W-:Y:S08]  /*3590*/  MUFU.EX2 R206, R209 ;  /* 0x000000d100ce7308 */ /* 0x000ff00000000800 */
[----:B------:R-:W3:Y:S08]  /*35a0*/  MUFU.EX2 R207, R207 ;  /* 0x000000cf00cf7308 */ /* 0x000ef00000000800 */
[----:B------:R-:W4:Y:S08]  /*35b0*/  MUFU.EX2 R148, R210 ;  /* 0x000000d200947308 */ /* 0x000f300000000800 */
[----:B------:R-:W5:Y:S01]  /*35c0*/  MUFU.EX2 R209, R211 ;  /* 0x000000d300d17308 */ /* 0x000f620000000800 */
[----:B-1----:R-:W-:Y:S01]  /*35d0*/  @!P5 FMUL R113, R113, R113 ;  /* 0x000000717171d220 */ /* 0x002fe20000400000 */
[----:B------:R-:W-:Y:S01]  /*35e0*/  @!P6 FMUL R116, R116, R116 ;  /* 0x000000747474e220 */ /* 0x000fe20000400000 */
[----:B---3--:R-:W-:Y:S01]  /*35f0*/  @!P1 FMUL R207, R207, R207 ;  /* 0x000000cfcfcf9220 */ /* 0x008fe20000400000 */
[----:B------:R-:W-:Y:S01]  /*3600*/  @!P2 FMUL R206, R206, R206 ;  /* 0x000000cececea220 */ /* 0x000fe20000400000 */
[----:B------:R-:W-:-:S02]  /*3610*/  WARPGROUP.DEPBAR.LE gsb0, 0x0 ;  /* 0x00008000000079c5 */ /* 0x000fc40000010000 */
[----:B----4-:R-:W-:Y:S01]  /*3620*/  @!P3 FMUL R148, R148, R148 ;  /* 0x000000949494b220 */ /* 0x010fe20000400000 */
[----:B------:R-:W-:Y:S01]  /*3630*/  F2FP.F16.F32.PACK_AB R88, R144, R205 ;  /* 0x000000cd9058723e */ /* 0x000fe200000000ff */
[----:B------:R-:W-:Y:S01]  /*3640*/  UIADD3 UR18, UR9, 0x60, URZ ;  /* 0x0000006009127890 */ /* 0x000fe2000fffe03f */
[----:B------:R-:W-:Y:S01]  /*3650*/  F2FP.F16.F32.PACK_AB R89, R116, R113 ;  /* 0x000000717459723e */ /* 0x000fe200000000ff */
[----:B-----5:R-:W-:Y:S01]  /*3660*/  @!P4 FMUL R209, R209, R209 ;  /* 0x000000d1d1d1c220 */ /* 0x020fe20000400000 */
        /* <DEDUP_REMOVED lines=14> */
[----:B------:R-:W-:Y:S01]  /*3750*/  @!P6 FMUL R213, R213, 0.5 ;  /* 0x3f000000d5d5e820 */ /* 0x000fe20000400000 */
[----:B------:R-:W-:Y:S01]  /*3760*/  FFMA R214, R137, UR5, -R214 ;  /* 0x0000000589d67c23 */ /* 0x000fe200080008d6 */
[----:B------:R-:W-:Y:S01]  /*3770*/  FFMA R97, R97, UR5, -R4 ;  /* 0x0000000561617c23 */ /* 0x000fe20008000804 */
[----:B------:R-:W1:Y:S01]  /*3780*/  MUFU.EX2 R137, R212 ;  /* 0x000000d400897308 */ /* 0x000e620000000800 */
[----:B------:R-:W-:-:S07]  /*3790*/  UIADD3 UR16, UR9, 0x260, URZ ;  /* 0x0000026009107890 */ /* 0x000fce000fffe03f */
[----:B------:R-:W3:Y:S01]  /*37a0*/  MUFU.EX2 R4, R213 ;  /* 0x000000d500047308 */ /* 0x000ee20000000800 */
[----:B------:R-:W-:Y:S01]  /*37b0*/  UMOV UR18, UR16 ;  /* 0x0000001000127c82 */ /* 0x000fe20008000000 */
[----:B------:R-:W-:Y:S01]  /*37c0*/  UMOV UR19, 0xc0000010 ;  /* 0xc000001000137882 */ /* 0x000fe20000000000 */
[----:B------:R-:W-:Y:S01]  /*37d0*/  FFMA R140, R140, UR5, -R215 ;  /* 0x000000058c8c7c23 */ /* 0x000fe200080008d7 */
[----:B------:R-:W-:Y:S01]  /*37e0*/  FFMA R208, R96, UR5, -R5 ;  /* 0x0000000560d07c23 */ /* 0x000fe20008000805 */
[----:B------:R-:W-:Y:S01]  /*37f0*/  FFMA R145, R145, UR5, -R6 ;  /* 0x0000000591917c23 */ /* 0x000fe20008000806 */
[----:B------:R-:W-:Y:S01]  /*3800*/  FFMA R98, R98, UR5, -R7 ;  /* 0x0000000562627c23 */ /* 0x000fe20008000807 */
[----:B------:R-:W-:Y:S01]  /*3810*/  FSETP.GEU.AND P1, PT, R214, -126, PT ;  /* 0xc2fc0000d600780b */ /* 0x000fe20003f2e000 */
[----:B-1----:R-:W-:Y:S01]  /*3820*/  @!P5 FMUL R137, R137, R137 ;  /* 0x000000898989d220 */ /* 0x002fe20000400000 */
[----:B------:R-:W-:Y:S02]  /*3830*/  FSETP.GEU.AND P2, PT, R140, -126, PT ;  /* 0xc2fc00008c00780b */ /* 0x000fe40003f4e000 */
[----:B------:R-:W-:-:S02]  /*3840*/  FSETP.GEU.AND P3, PT, R97, -126, PT ;  /* 0xc2fc00006100780b */ /* 0x000fc40003f6e000 */
[----:B------:R-:W-:Y:S02]  /*3850*/  FSETP.GEU.AND P4, PT, R208, -126, PT ;  /* 0xc2fc0000d000780b */ /* 0x000fe40003f8e000 */
        /* <DEDUP_REMOVED lines=15> */
[----:B------:R-:W3:Y:S08]  /*3950*/  MUFU.EX2 R6, R140 ;  /* 0x0000008c00067308 */ /* 0x000ef00000000800 */
[----:B------:R-:W4:Y:S08]  /*3960*/  MUFU.EX2 R96, R97 ;  /* 0x0000006100607308 */ /* 0x000f300000000800 */
[----:B------:R-:W5:Y:S08]  /*3970*/  MUFU.EX2 R7, R208 ;  /* 0x000000d000077308 */ /* 0x000f700000000800 */
[----:B------:R-:W2:Y:S08]  /*3980*/  MUFU.EX2 R92, R145 ;  /* 0x00000091005c7308 */ /* 0x000eb00000000800 */
[----:B------:R-:W2:Y:S01]  /*3990*/  MUFU.EX2 R95, R98 ;  /* 0x00000062005f7308 */ /* 0x000ea20000000800 */
[----:B-1----:R-:W-:Y:S01]  /*39a0*/  @!P1 FMUL R5, R5, R5 ;  /* 0x0000000505059220 */ /* 0x002fe20000400000 */
[----:B---3--:R-:W-:Y:S01]  /*39b0*/  @!P2 FMUL R6, R6, R6 ;  /* 0x000000060606a220 */ /* 0x008fe20000400000 */
[----:B----4-:R-:W-:Y:S01]  /*39c0*/  @!P3 FMUL R96, R96, R96 ;  /* 0x000000606060b220 */ /* 0x010fe20000400000 */
[----:B-----5:R-:W-:Y:S01]  /*39d0*/  @!P4 FMUL R7, R7, R7 ;  /* 0x000000070707c220 */ /* 0x020fe20000400000 */
[----:B------:R-:W-:-:S02]  /*39e0*/  WARPGROUP.DEPBAR.LE gsb0, 0x0 ;  /* 0x00008000000079c5 */ /* 0x000fc40000010000 */
[----:B--2---:R-:W-:Y:S01]  /*39f0*/  @!P5 FMUL R92, R92, R92 ;  /* 0x0000005c5c5cd220 */ /* 0x004fe20000400000 */
        /* <DEDUP_REMOVED lines=12> */
[----:B------:R-:W-:Y:S01]  /*3ac0*/  FFMA R120, R120, UR5, -R93 ;  /* 0x0000000578787c23 */ /* 0x000fe2000800085d */
[----:B------:R-:W-:-:S04]  /*3ad0*/  FSETP.GEU.AND P1, PT, R101, -126, PT ;  /* 0xc2fc00006500780b */ /* 0x000fc80003f2e000 */
[----:B------:R-:W-:Y:S01]  /*3ae0*/  FSETP.GEU.AND P2, PT, R120, -126, PT ;  /* 0xc2fc00007800780b */ /* 0x000fe20003f4e000 */
[----:B------:R-:W-:Y:S02]  /*3af0*/  WARPGROUP.DEPBAR.LE gsb0, 0x0 ;  /* 0x00008000000079c5 */ /* 0x000fe40000010000 */
[----:B------:R-:W-:-:S06]  /*3b00*/  WARPGROUP.ARRIVE ;  /* 0x00000000000079c5 */ /* 0x000fcc0000000000 */
[----:B------:R-:W-:Y:S01]  /*3b10*/  HGMMA.64x16x16.F32 R160, R88, gdesc[UR16].tnspB, R160, gsb0 ;  /* 0x4020001058a07df0 */ /* 0x000fe200080008a0 */
[----:B------:R-:W-:-:S03]  /*3b20*/  @!P1 FMUL R101, R101, 0.5 ;  /* 0x3f00000065659820 */ /* 0x000fc60000400000 */
[----:B------:R-:W-:Y:S01]  /*3b30*/  @!P2 FMUL R120, R120, 0.5 ;  /* 0x3f0000007878a820 */ /* 0x000fe20000400000 */
[----:B------:R-:W-:Y:S01]  /*3b40*/  FFMA R97, R119, UR5, -R94 ;  /* 0x0000000577617c23 */ /* 0x000fe2000800085e */
[----:B------:R1:W2:Y:S01]  /*3b50*/  MUFU.EX2 R93, R101 ;  /* 0x00000065005d7308 */ /* 0x0002a20000000800 */
[----:B------:R-:W-:-:S07]  /*3b60*/  UIADD3 UR16, UR9, 0x280, URZ ;  /* 0x0000028009107890 */ /* 0x000fce000fffe03f */
[----:B------:R-:W3:Y:S01]  /*3b70*/  MUFU.EX2 R94, R120 ;  /* 0x00000078005e7308 */ /* 0x000ee20000000800 */
[----:B-1----:R-:W-:Y:S01]  /*3b80*/  FFMA R101, R99, UR5, -R106 ;  /* 0x0000000563657c23 */ /* 0x002fe2000800086a */
[----:B------:R-:W-:Y:S01]  /*3b90*/  FFMA R104, R117, UR5, -R104 ;  /* 0x0000000575687c23 */ /* 0x000fe20008000868 */
[----:B------:R-:W-:Y:S01]  /*3ba0*/  FFMA R106, R114, UR5, -R107 ;  /* 0x00000005726a7c23 */ /* 0x000fe2000800086b */
[----:B------:R-:W-:Y:S01]  /*3bb0*/  UMOV UR18, UR16 ;  /* 0x0000001000127c82 */ /* 0x000fe20008000000 */
[----:B------:R-:W-:Y:S01]  /*3bc0*/  UMOV UR19, 0xc0000010 ;  /* 0xc000001000137882 */ /* 0x000fe20000000000 */
[----:B------:R-:W-:Y:S01]  /*3bd0*/  FFMA R105, R124, UR5, -R105 ;  /* 0x000000057c697c23 */ /* 0x000fe20008000869 */
[----:B------:R-:W-:Y:S01]  /*3be0*/  FSETP.GEU.AND P3, PT, R97, -126, PT ;  /* 0xc2fc00006100780b */ /* 0x000fe20003f6e000 */
[----:B--2---:R-:W-:Y:S01]  /*3bf0*/  @!P1 FMUL R93, R93, R93 ;  /* 0x0000005d5d5d9220 */ /* 0x004fe20000400000 */
[----:B------:R-:W-:Y:S02]  /*3c00*/  FSETP.GEU.AND P5, PT, R104, -126, PT ;  /* 0xc2fc00006800780b */ /* 0x000fe40003fae000 */
[----:B------:R-:W-:-:S02]  /*3c10*/  FSETP.GEU.AND P1, PT, R101, -126, PT ;  /* 0xc2fc00006500780b */ /* 0x000fc40003f2e000 */
[----:B------:R-:W-:Y:S01]  /*3c20*/  FSETP.GEU.AND P4, PT, R122, -126, PT ;  /* 0xc2fc00007a00780b */ /* 0x000fe20003f8e000 */
[----:B---3--:R-:W-:Y:S01]  /*3c30*/  @!P2 FMUL R94, R94, R94 ;  /* 0x0000005e5e5ea220 */ /* 0x008fe20000400000 */
[----:B------:R-:W-:Y:S01]  /*3c40*/  FSETP.GEU.AND P2, PT, R106, -126, PT ;  /* 0xc2fc00006a00780b */ /* 0x000fe20003f4e000 */
[----:B------:R-:W-:Y:S02]  /*3c50*/  WARPGROUP.DEPBAR.LE gsb0, 0x0 ;  /* 0x00008000000079c5 */ /* 0x000fe40000010000 */
[----:B------:R-:W-:Y:S01]  /*3c60*/  WARPGROUP.ARRIVE ;  /* 0x00000000000079c5 */ /* 0x000fe20000000000 */
[----:B------:R-:W-:-:S05]  /*3c70*/  FSETP.GEU.AND P6, PT, R105, -126, PT ;  /* 0xc2fc00006900780b */ /* 0x000fca0003fce000 */
[----:B------:R-:W-:Y:S01]  /*3c80*/  HGMMA.64x16x16.F32 R152, R88, gdesc[UR16].tnspB, R152, gsb0 ;  /* 0x4020001058987df0 */ /* 0x000fe20008000898 */
[----:B------:R-:W-:Y:S01]  /*3c90*/  @!P3 FMUL R97, R97, 0.5 ;  /* 0x3f0000006161b820 */ /* 0x000fe20000400000 */
[----:B------:R-:W-:Y:S01]  /*3ca0*/  @!P5 FMUL R104, R104, 0.5 ;  /* 0x3f0000006868d820 */ /* 0x000fe20000400000 */
[----:B------:R-:W-:Y:S01]  /*3cb0*/  @!P1 FMUL R101, R101, 0.5 ;  /* 0x3f00000065659820 */ /* 0x000fe20000400000 */
[----:B------:R-:W-:Y:S01]  /*3cc0*/  @!P2 FMUL R106, R106, 0.5 ;  /* 0x3f0000006a6aa820 */ /* 0x000fe20000400000 */
[----:B------:R-:W-:-:S03]  /*3cd0*/  @!P4 FMUL R122, R122, 0.5 ;  /* 0x3f0000007a7ac820 */ /* 0x000fc60000400000 */
[----:B------:R-:W-:Y:S01]  /*3ce0*/  @!P6 FMUL R105, R105, 0.5 ;  /* 0x3f0000006969e820 */ /* 0x000fe20000400000 */
[----:B------:R-:W1:Y:S08]  /*3cf0*/  MUFU.EX2 R97, R97 ;  /* 0x0000006100617308 */ /* 0x000e700000000800 */
[----:B------:R-:W2:Y:S08]  /*3d00*/  MUFU.EX2 R98, R122 ;  /* 0x0000007a00627308 */ /* 0x000eb00000000800 */
[----:B------:R-:W3:Y:S08]  /*3d10*/  MUFU.EX2 R104, R104 ;  /* 0x0000006800687308 */ /* 0x000ef00000000800 */
[----:B------:R-:W4:Y:S08]  /*3d20*/  MUFU.EX2 R99, R105 ;  /* 0x0000006900637308 */ /* 0x000f300000000800 */
[----:B------:R-:W5:Y:S08]  /*3d30*/  MUFU.EX2 R101, R101 ;  /* 0x0000006500657308 */ /* 0x000f700000000800 */
[----:B------:R-:W5:Y:S01]  /*3d40*/  MUFU.EX2 R106, R106 ;  /* 0x0000006a006a7308 */ /* 0x000f620000000800 */
[----:B-1----:R-:W-:Y:S01]  /*3d50*/  @!P3 FMUL R97, R97, R97 ;  /* 0x000000616161b220 */ /* 0x002fe20000400000 */
[----:B--2---:R-:W-:Y:S01]  /*3d60*/  @!P4 FMUL R98, R98, R98 ;  /* 0x000000626262c220 */ /* 0x004fe20000400000 */
[----:B---3--:R-:W-:Y:S01]  /*3d70*/  @!P5 FMUL R104, R104, R104 ;  /* 0x000000686868d220 */ /* 0x008fe20000400000 */
[----:B----4-:R-:W-:Y:S01]  /*3d80*/  @!P6 FMUL R99, R99, R99 ;  /* 0x000000636363e220 */ /* 0x010fe20000400000 */
        /* <DEDUP_REMOVED lines=15> */
[----:B------:R-:W-:-:S04]  /*3e80*/  FFMA R9, R128, UR5, -R9 ;  /* 0x0000000580097c23 */ /* 0x000fc80008000809 */
[----:B------:R-:W-:Y:S02]  /*3e90*/  FSETP.GEU.AND P3, PT, R8, -126, PT ;  /* 0xc2fc00000800780b */ /* 0x000fe40003f6e000 */
[----:B------:R-:W-:Y:S01]  /*3ea0*/  FSETP.GEU.AND P4, PT, R9, -126, PT ;  /* 0xc2fc00000900780b */ /* 0x000fe20003f8e000 */
[----:B------:R-:W-:Y:S02]  /*3eb0*/  WARPGROUP.DEPBAR.LE gsb0, 0x0 ;  /* 0x00008000000079c5 */ /* 0x000fe40000010000 */
[----:B------:R-:W-:-:S06]  /*3ec0*/  WARPGROUP.ARRIVE ;  /* 0x00000000000079c5 */ /* 0x000fcc0000000000 */
[----:B------:R-:W-:Y:S02]  /*3ed0*/  HGMMA.64x16x16.F32 R160, R88, gdesc[UR16].tnspB, R160, gsb0 ;  /* 0x4020001058a07df0 */ /* 0x000fe400080008a0 */
[----:B------:R-:W-:Y:S02]  /*3ee0*/  @!P3 FMUL R8, R8, 0.5 ;  /* 0x3f0000000808b820 */ /* 0x000fe40000400000 */
[----:B------:R-:W-:Y:S01]  /*3ef0*/  @!P4 FMUL R9, R9, 0.5 ;  /* 0x3f0000000909c820 */ /* 0x000fe20000400000 */
[----:B------:R-:W-:Y:S02]  /*3f00*/  FFMA R11, R102, UR5, -R11 ;  /* 0x00000005660b7c23 */ /* 0x000fe4000800080b */
[----:B------:R-:W1:Y:S01]  /*3f10*/  MUFU.EX2 R102, R8 ;  /* 0x0000000800667308 */ /* 0x000e620000000800 */
[----:B------:R-:W-:-:S07]  /*3f20*/  UIADD3 UR16, UR9, 0x2a0, URZ ;  /* 0x000002a009107890 */ /* 0x000fce000fffe03f */
[----:B------:R-:W2:Y:S01]  /*3f30*/  MUFU.EX2 R105, R9 ;  /* 0x0000000900697308 */ /* 0x000ea20000000800 */
[----:B------:R-:W-:Y:S01]  /*3f40*/  FFMA R103, R103, UR5, -R10 ;  /* 0x0000000567677c23 */ /* 0x000fe2000800080a */
        /* <DEDUP_REMOVED lines=8> */
[----:B------:R-:W-:-:S02]  /*3fd0*/  FSETP.GEU.AND P6, PT, R11, -126, PT ;  /* 0xc2fc00000b00780b */ /* 0x000fc40003fce000 */
[----:B------:R-:W-:Y:S02]  /*3fe0*/  FSETP.GEU.AND P1, PT, R16, -126, PT ;  /* 0xc2fc00001000780b */ /* 0x000fe40003f2e000 */
[----:B------:R-:W-:Y:S02]  /*3ff0*/  FSETP.GEU.AND P2, PT, R17, -126, PT ;  /* 0xc2fc00001100780b */ /* 0x000fe40003f4e000 */
[----:B------:R-:W-:Y:S01]  /*4000*/  FSETP.GEU.AND P3, PT, R18, -126, PT ;  /* 0xc2fc00001200780b */ /* 0x000fe20003f6e000 */
[----:B--2---:R-:W-:Y:S01]  /*4010*/  @!P4 FMUL R105, R105, R105 ;  /* 0x000000696969c220 */ /* 0x004fe20000400000 */
        /* <DEDUP_REMOVED lines=13> */
[----:B------:R-:W2:Y:S08]  /*40f0*/  MUFU.EX2 R114, R11 ;  /* 0x0000000b00727308 */ /* 0x000eb00000000800 */
[----:B------:R-:W3:Y:S08]  /*4100*/  MUFU.EX2 R20, R16 ;  /* 0x0000001000147308 */ /* 0x000ef00000000800 */
[----:B------:R-:W4:Y:S08]  /*4110*/  MUFU.EX2 R115, R17 ;  /* 0x0000001100737308 */ /* 0x000f300000000800 */
[----:B------:R-:W5:Y:S08]  /*4120*/  MUFU.EX2 R107, R18 ;  /* 0x00000012006b7308 */ /* 0x000f700000000800 */
[----:B------:R-:W5:Y:S01]  /*4130*/  MUFU.EX2 R22, R19 ;  /* 0x0000001300167308 */ /* 0x000f620000000800 */
[----:B------:R-:W-:Y:S01]  /*4140*/  FFMA R136, R136, UR5, -R21 ;  /* 0x0000000588887c23 */ /* 0x000fe20008000815 */
[----:B------:R-:W-:-:S02]  /*4150*/  IMAD.U32 R21, RZ, RZ, UR7 ;  /* 0x00000007ff157e24 */ /* 0x000fc4000f8e00ff */
[----:B-1----:R-:W-:Y:S01]  /*4160*/  @!P5 FMUL R103, R103, R103 ;  /* 0x000000676767d220 */ /* 0x002fe20000400000 */
[----:B--2---:R-:W-:Y:S01]  /*4170*/  @!P6 FMUL R114, R114, R114 ;  /* 0x000000727272e220 */ /* 0x004fe20000400000 */
[----:B------:R-:W-:Y:S02]  /*4180*/  IMAD R21, R21, 0x80, R220 ;  /* 0x0000008015157824 */ /* 0x000fe400078e02dc */
[----:B---3--:R-:W-:Y:S01]  /*4190*/  @!P1 FMUL R20, R20, R20 ;  /* 0x0000001414149220 */ /* 0x008fe20000400000 */
[----:B----4-:R-:W-:Y:S01]  /*41a0*/  @!P2 FMUL R115, R115, R115 ;  /* 0x000000737373a220 */ /* 0x010fe20000400000 */
[----:B-----5:R-:W-:Y:S01]  /*41b0*/  @!P3 FMUL R107, R107, R107 ;  /* 0x0000006b6b6bb220 */ /* 0x020fe20000400000 */
[----:B------:R-:W-:Y:S02]  /*41c0*/  WARPGROUP.DEPBAR.LE gsb0, 0x0 ;  /* 0x00008000000079c5 */ /* 0x000fe40000010000 */
[----:B------:R-:W-:Y:S01]  /*41d0*/  LEA R21, R21, UR36, 0x2 ;  /* 0x0000002415157c11 */ /* 0x000fe2000f8e10ff */
[----:B------:R-:W-:Y:S01]  /*41e0*/  @!P4 FMUL R22, R22, R22 ;  /* 0x000000161616c220 */ /* 0x000fe20000400000 */
[----:B------:R-:W-:Y:S01]  /*41f0*/  F2FP.F16.F32.PACK_AB R88, R105, R102 ;  /* 0x000000666958723e */ /* 0x000fe200000000ff */
[----:B------:R-:W-:Y:S01]  /*4200*/  UIADD3 UR18, UR9, 0xc0, URZ ;  /* 0x000000c009127890 */ /* 0x000fe2000fffe03f */
[----:B------:R-:W-:Y:S01]  /*4210*/  F2FP.F16.F32.PACK_AB R89, R114, R103 ;  /* 0x000000677259723e */ /* 0x000fe200000000ff */
[----:B------:R-:W1:Y:S01]  /*4220*/  LDS.64 R8, [R21+0x26000] ;  /* 0x0260000015087984 */ /* 0x000e620000000a00 */
[----:B------:R-:W-:-:S02]  /*4230*/  F2FP.F16.F32.PACK_AB R90, R115, R20 ;  /* 0x00000014735a723e */ /* 0x000fc400000000ff */
[----:B------:R-:W-:Y:S01]  /*4240*/  F2FP.F16.F32.PACK_AB R91, R22, R107 ;  /* 0x0000006b165b723e */ /* 0x000fe200000000ff */
[----:B------:R-:W2:Y:S03]  /*4250*/  LDS.64 R10, [R21+0x26020] ;  /* 0x02602000150a7984 */ /* 0x000ea60000000a00 */
[----:B------:R-:W-:Y:S01]  /*4260*/  WARPGROUP.ARRIVE ;  /* 0x00000000000079c5 */ /* 0x000fe20000000000 */
[----:B------:R-:W-:-:S05]  /*4270*/  UMOV UR19, 0xc0000010 ;  /* 0xc000001000137882 */ /* 0x000fca0000000000 */
[----:B------:R-:W-:Y:S01]  /*4280*/  HGMMA.64x16x16.F32 R168, R88, gdesc[UR16].tnspB, R168, gsb0 ;  /* 0x4020001058a87df0 */ /* 0x000fe200080008a8 */
[----:B------:R-:W-:Y:S01]  /*4290*/  UIADD3 UR11, UR9, 0x1c0, URZ ;  /* 0x000001c0090b7890 */ /* 0x000fe2000fffe03f */
[----:B------:R-:W-:-:S06]  /*42a0*/  UMOV UR19, 0xc0000010 ;  /* 0xc000001000137882 */ /* 0x000fcc0000000000 */
[----:B------:R-:W-:Y:S01]  /*42b0*/  UMOV UR18, UR11 ;  /* 0x0000000b00127c82 */ /* 0x000fe20008000000 */
[----:B------:R-:W-:Y:S02]  /*42c0*/  WARPGROUP.DEPBAR.LE gsb0, 0x0 ;  /* 0x00008000000079c5 */ /* 0x000fe40000010000 */
[----:B------:R-:W-:-:S06]  /*42d0*/  WARPGROUP.ARRIVE ;  /* 0x00000000000079c5 */ /* 0x000fcc0000000000 */
[----:B------:R-:W-:Y:S01]  /*42e0*/  HGMMA.64x16x16.F32 R160, R88, gdesc[UR16].tnspB, R160, gsb0 ;  /* 0x4020001058a07df0 */ /* 0x000fe200080008a0 */
[----:B------:R-:W-:Y:S01]  /*42f0*/  FSETP.GEU.AND P5, PT, R117, -126, PT ;  /* 0xc2fc00007500780b */ /* 0x000fe20003fae000 */
[----:B------:R-:W-:Y:S01]  /*4300*/  UIADD3 UR16, UR9, 0x2c0, URZ ;  /* 0x000002c009107890 */ /* 0x000fe2000fffe03f */
[----:B------:R-:W-:Y:S01]  /*4310*/  FSETP.GEU.AND P6, PT, R136, -126, PT ;  /* 0xc2fc00008800780b */ /* 0x000fe20003fce000 */
[----:B------:R-:W-:-:S05]  /*4320*/  UMOV UR19, 0xc0000010 ;  /* 0xc000001000137882 */ /* 0x000fca0000000000 */
[----:B------:R-:W-:-:S05]  /*4330*/  UMOV UR18, UR16 ;  /* 0x0000001000127c82 */ /* 0x000fca0008000000 */
[----:B------:R-:W-:Y:S02]  /*4340*/  @!P5 FMUL R117, R117, 0.5 ;  /* 0x3f0000007575d820 */ /* 0x000fe40000400000 */
[----:B------:R-:W-:Y:S01]  /*4350*/  @!P6 FMUL R136, R136, 0.5 ;  /* 0x3f0000008888e820 */ /* 0x000fe20000400000 */
[----:B------:R-:W-:-:S03]  /*4360*/  FFMA R133, R133, UR5, -R108 ;  /* 0x0000000585857c23 */ /* 0x000fc6000800086c */
[----:B------:R-:W3:Y:S01]  /*4370*/  MUFU.EX2 R117, R117 ;  /* 0x0000007500757308 */ /* 0x000ee20000000800 */
[----:B------:R-:W-:Y:S02]  /*4380*/  WARPGROUP.DEPBAR.LE gsb0, 0x0 ;  /* 0x00008000000079c5 */ /* 0x000fe40000010000 */
[----:B------:R-:W-:-:S06]  /*4390*/  WARPGROUP.ARRIVE ;  /* 0x00000000000079c5 */ /* 0x000fcc0000000000 */
[----:B------:R-:W-:Y:S01]  /*43a0*/  HGMMA.64x16x16.F32 R152, R88, gdesc[UR16].tnspB, R152, gsb0 ;  /* 0x4020001058987df0 */ /* 0x000fe20008000898 */
[----:B------:R-:W4:Y:S01]  /*43b0*/  MUFU.EX2 R108, R136 ;  /* 0x00000088006c7308 */ /* 0x000f220000000800 */
[----:B------:R-:W-:Y:S01]  /*43c0*/  FFMA R126, R126, UR5, -R23 ;  /* 0x000000057e7e7c23 */ /* 0x000fe20008000817 */
[----:B------:R-:W-:Y:S01]  /*43d0*/  FFMA R134, R134, UR5, -R109 ;  /* 0x0000000586867c23 */ /* 0x000fe2000800086d */
[----:B------:R-:W-:Y:S01]  /*43e0*/  FFMA R127, R127, UR5, -R110 ;  /* 0x000000057f7f7c23 */ /* 0x000fe2000800086e */
[----:B------:R-:W-:Y:S01]  /*43f0*/  FFMA R111, R130, UR5, -R111 ;  /* 0x00000005826f7c23 */ /* 0x000fe2000800086f */
[----:B---3--:R-:W-:Y:S01]  /*4400*/  @!P5 FMUL R117, R117, R117 ;  /* 0x000000757575d220 */ /* 0x008fe20000400000 */
[----:B------:R-:W-:Y:S02]  /*4410*/  FSETP.GEU.AND P1, PT, R123, -126, PT ;  /* 0xc2fc00007b00780b */ /* 0x000fe40003f2e000 */
[----:B------:R-:W-:Y:S02]  /*4420*/  FSETP.GEU.AND P2, PT, R126, -126, PT ;  /* 0xc2fc00007e00780b */ /* 0x000fe40003f4e000 */
[----:B------:R-:W-:-:S02]  /*4430*/  FSETP.GEU.AND P3, PT, R133, -126, PT ;  /* 0xc2fc00008500780b */ /* 0x000fc40003f6e000 */
[----:B------:R-:W-:Y:S02]  /*4440*/  FSETP.GEU.AND P4, PT, R134, -126, PT ;  /* 0xc2fc00008600780b */ /* 0x000fe40003f8e000 */
[----:B------:R-:W-:Y:S01]  /*4450*/  FSETP.GEU.AND P5, PT, R127, -126, PT ;  /* 0xc2fc00007f00780b */ /* 0x000fe20003fae000 */
[----:B----4-:R-:W-:Y:S01]  /*4460*/  @!P6 FMUL R108, R108, R108 ;  /* 0x0000006c6c6ce220 */ /* 0x010fe20000400000 */
[----:B------:R-:W-:Y:S01]  /*4470*/  FSETP.GEU.AND P6, PT, R111, -126, PT ;  /* 0xc2fc00006f00780b */ /* 0x000fe20003fce000 */
[----:B-1----:R-:W-:Y:S01]  /*4480*/  FADD R17, R24, -R8 ;  /* 0x8000000818117221 */ /* 0x002fe20000000000 */
[----:B------:R-:W-:Y:S01]  /*4490*/  FMUL R216, R216, UR6 ;  /* 0x00000006d8d87c20 */ /* 0x000fe20008400000 */
[----:B------:R-:W-:Y:S02]  /*44a0*/  @!P1 FMUL R123, R123, 0.5 ;  /* 0x3f0000007b7b9820 */ /* 0x000fe40000400000 */
[----:B------:R-:W-:Y:S02]  /*44b0*/  @!P2 FMUL R126, R126, 0.5 ;  /* 0x3f0000007e7ea820 */ /* 0x000fe40000400000 */
[----:B------:R-:W-:-:S02]  /*44c0*/  @!P3 FMUL R133, R133, 0.5 ;  /* 0x3f0000008585b820 */ /* 0x000fc40000400000 */
[----:B------:R-:W-:Y:S02]  /*44d0*/  @!P4 FMUL R134, R134, 0.5 ;  /* 0x3f0000008686c820 */ /* 0x000fe40000400000 */
[----:B------:R-:W-:Y:S01]  /*44e0*/  @!P5 FMUL R127, R127, 0.5 ;  /* 0x3f0000007f7fd820 */ /* 0x000fe20000400000 */
[----:B------:R-:W-:Y:S01]  /*44f0*/  FMUL R216, R216, R17 ;  /* 0x00000011d8d87220 */ /* 0x000fe20000400000 */
[----:B------:R-:W-:Y:S01]  /*4500*/  @!P6 FMUL R111, R111, 0.5 ;  /* 0x3f0000006f6fe820 */ /* 0x000fe20000400000 */
[----:B--2---:R-:W-:Y:S01]  /*4510*/  FADD R17, R28, -R10 ;  /* 0x8000000a1c117221 */ /* 0x004fe20000000000 */
[----:B------:R-:W1:Y:S01]  /*4520*/  MUFU.EX2 R23, R123 ;  /* 0x0000007b00177308 */ /* 0x000e620000000800 */
[----:B------:R-:W-:-:S07]  /*4530*/  WARPGROUP.DEPBAR.LE gsb0, 0x0 ;  /* 0x00008000000079c5 */ /* 0x000fce0000010000 */
        /* <DEDUP_REMOVED lines=9> */
[----:B------:R-:W-:Y:S01]  /*45d0*/  FADD R19, R26, -R8 ;  /* 0x800000081a137221 */ /* 0x000fe20000000000 */
[----:B------:R-:W-:Y:S01]  /*45e0*/  FADD R30, R30, -R10 ;  /* 0x8000000a1e1e7221 */ /* 0x000fe20000000000 */
[--C-:B------:R-:W-:Y:S01]  /*45f0*/  FADD R8, R25, -R9.reuse ;  /* 0x8000000919087221 */ /* 0x100fe20000000000 */
[----:B-----5:R-:W-:Y:S01]  /*4600*/  @!P5 FMUL R89, R89, R89 ;  /* 0x000000595959d220 */ /* 0x020fe20000400000 */
[----:B------:R-:W-:Y:S01]  /*4610*/  FADD R16, R27, -R9 ;  /* 0x800000091b107221 */ /* 0x000fe20000000000 */
[----:B------:R-:W-:Y:S01]  /*4620*/  FADD R10, R29, -R11 ;  /* 0x8000000b1d0a7221 */ /* 0x000fe20000000000 */
[----:B------:R-:W-:Y:S01]  /*4630*/  FMUL R217, R217, UR6 ;  /* 0x00000006d9d97c20 */ /* 0x000fe20008400000 */
[----:B------:R-:W-:Y:S01]  /*4640*/  FMUL R219, R219, UR6 ;  /* 0x00000006dbdb7c20 */ /* 0x000fe20008400000 */
[----:B------:R-:W-:Y:S01]  /*4650*/  FMUL R226, R226, UR6 ;  /* 0x00000006e2e27c20 */ /* 0x000fe20008400000 */
[----:B------:R-:W-:Y:S01]  /*4660*/  @!P6 FMUL R28, R28, R28 ;  /* 0x0000001c1c1ce220 */ /* 0x000fe20000400000 */
[----:B------:R-:W-:Y:S01]  /*4670*/  FMUL R131, R131, UR6 ;  /* 0x0000000683837c20 */ /* 0x000fe20008400000 */
[----:B------:R-:W-:Y:S01]  /*4680*/  F2FP.F16.F32.PACK_AB R24, R108, R117 ;  /* 0x000000756c18723e */ /* 0x000fe200000000ff */
[----:B------:R-:W-:Y:S01]  /*4690*/  UIADD3 UR18, UR9, 0xe0, URZ ;  /* 0x000000e009127890 */ /* 0x000fe2000fffe03f */
[----:B------:R-:W-:-:S02]  /*46a0*/  F2FP.F16.F32.PACK_AB R25, R110, R23 ;  /* 0x000000176e19723e */ /* 0x000fc400000000ff */
[----:B------:R-:W-:Y:S02]  /*46b0*/  F2FP.F16.F32.PACK_AB R26, R88, R109 ;  /* 0x0000006d581a723e */ /* 0x000fe400000000ff */
[----:B------:R-:W-:Y:S01]  /*46c0*/  F2FP.F16.F32.PACK_AB R27, R28, R89 ;  /* 0x000000591c1b723e */ /* 0x000fe200000000ff */
[----:B------:R-:W-:Y:S01]  /*46d0*/  FMUL R217, R217, R8 ;  /* 0x00000008d9d97220 */ /* 0x000fe20000400000 */
[----:B------:R-:W-:Y:S01]  /*46e0*/  FMUL R18, R219, R16 ;  /* 0x00000010db127220 */ /* 0x000fe20000400000 */
[----:B------:R-:W-:Y:S01]  /*46f0*/  FADD R31, R31, -R11 ;  /* 0x8000000b1f1f7221 */ /* 0x000fe20000000000 */
[----:B------:R-:W-:Y:S01]  /*4700*/  FMUL R226, R226, R17 ;  /* 0x00000011e2e27220 */ /* 0x000fe20000400000 */
[----:B------:R-:W-:Y:S01]  /*4710*/  FMUL R131, R131, R10 ;  /* 0x0000000a83837220 */ /* 0x000fe20000400000 */
[----:B------:R-:W1:Y:S04]  /*4720*/  LDS.64 R8, [R21+0x26040] ;  /* 0x0260400015087984 */ /* 0x000e680000000a00 */
[----:B------:R-:W-:Y:S04]  /*4730*/  LDS.64 R16, [R21+0x26060] ;  /* 0x0260600015107984 */ /* 0x000fe80000000a00 */
[----:B------:R-:W2:Y:S01]  /*4740*/  LDS.64 R10, [R21+0x26080] ;  /* 0x02608000150a7984 */ /* 0x000ea20000000a00 */
        /* <DEDUP_REMOVED lines=9> */
[----:B------:R-:W-:Y:S01]  /*47e0*/  UIADD3 UR9, UR9, 0x2e0, URZ ;  /* 0x000002e009097890 */ /* 0x000fe2000fffe03f */
[----:B------:R-:W-:-:S06]  /*47f0*/  UMOV UR19, 0xc0000010 ;  /* 0xc000001000137882 */ /* 0x000fcc0000000000 */
[----:B------:R-:W-:Y:S01]  /*4800*/  UMOV UR18, UR9 ;  /* 0x0000000900127c82 */ /* 0x000fe20008000000 */
[----:B------:R-:W-:Y:S02]  /*4810*/  WARPGROUP.DEPBAR.LE gsb0, 0x0 ;  /* 0x00008000000079c5 */ /* 0x000fe40000010000 */
[----:B------:R-:W-:-:S06]  /*4820*/  WARPGROUP.ARRIVE ;  /* 0x00000000000079c5 */ /* 0x000fcc0000000000 */
[----:B------:R-:W-:Y:S01]  /*4830*/  HGMMA.64x16x16.F32 R152, R24, gdesc[UR16].tnspB, R152, gsb0 ;  /* 0x4020001018987df0 */ /* 0x000fe20008000898 */
[----:B------:R-:W-:-:S04]  /*4840*/  FMUL R218, R218, UR6 ;  /* 0x00000006dada7c20 */ /* 0x000fc80008400000 */
[----:B------:R-:W-:Y:S01]  /*4850*/  FMUL R19, R218, R19 ;  /* 0x00000013da137220 */ /* 0x000fe20000400000 */
[--C-:B-1----:R-:W-:Y:S01]  /*4860*/  FADD R32, R32, -R8.reuse ;  /* 0x8000000820207221 */ /* 0x102fe20000000000 */
[--C-:B------:R-:W-:Y:S01]  /*4870*/  FADD R33, R33, -R9.reuse ;  /* 0x8000000921217221 */ /* 0x100fe20000000000 */
[----:B------:R-:W-:Y:S01]  /*4880*/  FADD R8, R34, -R8 ;  /* 0x8000000822087221 */ /* 0x000fe20000000000 */
[----:B------:R-:W-:Y:S01]  /*4890*/  FADD R9, R35, -R9 ;  /* 0x8000000923097221 */ /* 0x000fe20000000000 */
[----:B------:R-:W-:Y:S01]  /*48a0*/  FMUL R147, R147, UR6 ;  /* 0x0000000693937c20 */ /* 0x000fe20008400000 */
[----:B------:R-:W-:Y:S01]  /*48b0*/  FMUL R146, R146, UR6 ;  /* 0x0000000692927c20 */ /* 0x000fe20008400000 */
[--C-:B--2---:R-:W-:Y:S01]  /*48c0*/  FADD R40, R40, -R10.reuse ;  /* 0x8000000a28287221 */ /* 0x104fe20000000000 */
[----:B------:R-:W-:Y:S01]  /*48d0*/  FADD R42, R42, -R10 ;  /* 0x8000000a2a2a7221 */ /* 0x000fe20000000000 */
[----:B------:R-:W-:Y:S01]  /*48e0*/  FMUL R34, R147, R8 ;  /* 0x0000000893227220 */ /* 0x000fe20000400000 */
[--C-:B------:R-:W-:Y:S01]  /*48f0*/  FADD R41, R41, -R11.reuse ;  /* 0x8000000b29297221 */ /* 0x100fe20000000000 */
[----:B------:R-:W-:Y:S01]  /*4900*/  FADD R43, R43, -R11 ;  /* 0x8000000b2b2b7221 */ /* 0x000fe20000000000 */
[----:B------:R-:W-:-:S02]  /*4910*/  WARPGROUP.DEPBAR.LE gsb0, 0x0 ;  /* 0x00008000000079c5 */ /* 0x000fc40000010000 */
[----:B------:R-:W-:Y:S01]  /*4920*/  F2FP.F16.F32.PACK_AB R26, R18, R19 ;  /* 0x00000013121a723e */ /* 0x000fe200000000ff */
[----:B------:R-:W-:Y:S01]  /*4930*/  FMUL R27, R146, R9 ;  /* 0x00000009921b7220 */ /* 0x000fe20000400000 */
[----:B------:R-:W1:Y:S04]  /*4940*/  LDS.64 R18, [R21+0x260a0] ;  /* 0x0260a00015127984 */ /* 0x000e680000000a00 */
[----:B------:R-:W2:Y:S04]  /*4950*/  LDS.64 R8, [R21+0x260c0] ;  /* 0x0260c00015087984 */ /* 0x000ea80000000a00 */
[----:B------:R-:W3:Y:S01]  /*4960*/  LDS.64 R10, [R21+0x260e0] ;  /* 0x0260e000150a7984 */ /* 0x000ee20000000a00 */
[--C-:B------:R-:W-:Y:S01]  /*4970*/  FADD R25, R38, -R16.reuse ;  /* 0x8000001026197221 */ /* 0x100fe20000000000 */
[----:B------:R-:W-:Y:S01]  /*4980*/  FMUL R150, R150, UR6 ;  /* 0x0000000696967c20 */ /* 0x000fe20008400000 */
[----:B------:R-:W-:Y:S01]  /*4990*/  FADD R36, R36, -R16 ;  /* 0x8000001024247221 */ /* 0x000fe20000000000 */
[----:B------:R-:W-:-:S02]  /*49a0*/  FADD R16, R39, -R17 ;  /* 0x8000001127107221 */ /* 0x000fc40000000000 */
[----:B------:R-:W-:Y:S01]  /*49b0*/  FMUL R38, R150, R25 ;  /* 0x0000001996267220 */ /* 0x000fe20000400000 */
[----:B------:R-:W-:Y:S01]  /*49c0*/  FMUL R149, R149, UR6 ;  /* 0x0000000695957c20 */ /* 0x000fe20008400000 */
[----:B------:R-:W-:Y:S01]  /*49d0*/  FMUL R112, R112, UR6 ;  /* 0x0000000670707c20 */ /* 0x000fe20008400000 */
[----:B------:R-:W-:Y:S01]  /*49e0*/  FMUL R203, R203, UR6 ;  /* 0x00000006cbcb7c20 */ /* 0x000fe20008400000 */
[----:B------:R-:W-:Y:S01]  /*49f0*/  FMUL R141, R141, UR6 ;  /* 0x000000068d8d7c20 */ /* 0x000fe20008400000 */
[----:B------:R-:W-:Y:S01]  /*4a00*/  FMUL R204, R204, UR6 ;  /* 0x00000006cccc7c20 */ /* 0x000fe20008400000 */
[----:B------:R-:W-:Y:S01]  /*4a10*/  FADD R37, R37, -R17 ;  /* 0x8000001125257221 */ /* 0x000fe20000000000 */
[----:B------:R-:W-:Y:S02]  /*4a20*/  FMUL R149, R149, R16 ;  /* 0x0000001095957220 */ /* 0x000fe40000400000 */
[----:B------:R-:W4:Y:S01]  /*4a30*/  LDS.64 R16, [R21+0x26100] ;  /* 0x0261000015107984 */ /* 0x000f220000000a00 */
[----:B------:R-:W-:Y:S01]  /*4a40*/  FMUL R113, R113, UR6 ;  /* 0x0000000671717c20 */ /* 0x000fe20008400000 */
[--C-:B-1----:R-:W-:Y:S01]  /*4a50*/  FADD R25, R44, -R18.reuse ;  /* 0x800000122c197221 */ /* 0x102fe20000000000 */
[----:B------:R-:W-:Y:S01]  /*4a60*/  FADD R46, R46, -R18 ;  /* 0x800000122e2e7221 */ /* 0x000fe20000000000 */
[--C-:B------:R-:W-:Y:S01]  /*4a70*/  FADD R18, R45, -R19.reuse ;  /* 0x800000132d127221 */ /* 0x100fe20000000000 */
[----:B------:R-:W-:Y:S01]  /*4a80*/  FADD R19, R47, -R19 ;  /* 0x800000132f137221 */ /* 0x000fe20000000000 */
[----:B------:R-:W-:Y:S01]  /*4a90*/  FMUL R25, R112, R25 ;  /* 0x0000001970197220 */ /* 0x000fe20000400000 */
[----:B------:R-:W-:Y:S01]  /*4aa0*/  FMUL R46, R141, R46 ;  /* 0x0000002e8d2e7220 */ /* 0x000fe20000400000 */
[----:B------:R-:W-:Y:S01]  /*4ab0*/  FMUL R18, R203, R18 ;  /* 0x00000012cb127220 */ /* 0x000fe20000400000 */
[----:B------:R-:W-:Y:S01]  /*4ac0*/  FMUL R19, R204, R19 ;  /* 0x00000013cc137220 */ /* 0x000fe20000400000 */
[----:B--2---:R-:W-:-:S03]  /*4ad0*/  FADD R48, R48, -R8 ;  /* 0x8000000830307221 */ /* 0x004fc60000000000 */
[----:B------:R-:W-:Y:S02]  /*4ae0*/  F2FP.F16.F32.PACK_AB R44, R18, R25 ;  /* 0x00000019122c723e */ /* 0x000fe400000000ff */
[----:B------:R-:W-:Y:S02]  /*4af0*/  F2FP.F16.F32.PACK_AB R46, R19, R46 ;  /* 0x0000002e132e723e */ /* 0x000fe400000000ff */
[----:B------:R-:W1:Y:S01]  /*4b00*/  LDS.64 R18, [R21+0x26120] ;  /* 0x0261200015127984 */ /* 0x000e620000000a00 */
[--C-:B------:R-:W-:Y:S01]  /*4b10*/  FADD R49, R49, -R9.reuse ;  /* 0x8000000931317221 */ /* 0x100fe20000000000 */
[----:B------:R-:W-:Y:S01]  /*4b20*/  FADD R8, R50, -R8 ;  /* 0x8000000832087221 */ /* 0x000fe20000000000 */
[----:B------:R-:W-:Y:S01]  /*4b30*/  FADD R9, R51, -R9 ;  /* 0x8000000933097221 */ /* 0x000fe20000000000 */
[--C-:B---3--:R-:W-:Y:S01]  /*4b40*/  FADD R52, R52, -R10.reuse ;  /* 0x8000000a34347221 */ /* 0x108fe20000000000 */
[----:B------:R-:W-:Y:S01]  /*4b50*/  FADD R25, R54, -R10 ;  /* 0x8000000a36197221 */ /* 0x000fe20000000000 */
[----:B------:R-:W-:Y:S01]  /*4b60*/  FMUL R116, R116, UR6 ;  /* 0x0000000674747c20 */ /* 0x000fe20008400000 */
[--C-:B------:R-:W-:Y:S01]  /*4b70*/  FADD R10, R55, -R11.reuse ;  /* 0x8000000b370a7221 */ /* 0x100fe20000000000 */
[----:B------:R-:W-:Y:S01]  /*4b80*/  FMUL R209, R209, UR6 ;  /* 0x00000006d1d17c20 */ /* 0x000fe20008400000 */
[----:B------:R-:W-:Y:S01]  /*4b90*/  FMUL R113, R113, R8 ;  /* 0x0000000871717220 */ /* 0x000fe20000400000 */
[----:B------:R-:W-:Y:S01]  /*4ba0*/  FMUL R116, R116, R9 ;  /* 0x0000000974747220 */ /* 0x000fe20000400000 */
[----:B------:R-:W-:Y:S01]  /*4bb0*/  FADD R53, R53, -R11 ;  /* 0x8000000b35357221 */ /* 0x000fe20000000000 */
[----:B------:R-:W2:Y:S01]  /*4bc0*/  LDS.64 R8, [R21+0x26140] ;  /* 0x0261400015087984 */ /* 0x000ea20000000a00 */
[----:B------:R-:W-:-:S03]  /*4bd0*/  FMUL R209, R209, R10 ;  /* 0x0000000ad1d17220 */ /* 0x000fc60000400000 */
[----:B------:R-:W3:Y:S01]  /*4be0*/  LDS.64 R10, [R21+0x26160] ;  /* 0x02616000150a7984 */ /* 0x000ee20000000a00 */
[--C-:B----4-:R-:W-:Y:S01]  /*4bf0*/  FADD R57, R57, -R17.reuse ;  /* 0x8000001139397221 */ /* 0x110fe20000000000 */
[----:B------:R-:W-:Y:S01]  /*4c00*/  FADD R17, R59, -R17 ;  /* 0x800000113b117221 */ /* 0x000fe20000000000 */
[----:B------:R-:W-:Y:S01]  /*4c10*/  FMUL R6, R6, UR6 ;  /* 0x0000000606067c20 */ /* 0x000fe20008400000 */
[----:B------:R-:W-:Y:S01]  /*4c20*/  F2FP.F16.F32.PACK_AB R34, R27, R34 ;  /* 0x000000221b22723e */ /* 0x000fe200000000ff */
[--C-:B------:R-:W-:Y:S01]  /*4c30*/  FADD R56, R56, -R16.reuse ;  /* 0x8000001038387221 */ /* 0x100fe20000000000 */
[----:B------:R-:W-:Y:S01]  /*4c40*/  FMUL R137, R137, UR6 ;  /* 0x0000000689897c20 */ /* 0x000fe20008400000 */
[----:B------:R-:W-:Y:S01]  /*4c50*/  FMUL R4, R4, UR6 ;  /* 0x0000000604047c20 */ /* 0x000fe20008400000 */
[----:B------:R-:W-:Y:S01]  /*4c60*/  FMUL R27, R6, R17 ;  /* 0x00000011061b7220 */ /* 0x000fe20000400000 */
[----:B------:R-:W-:Y:S01]  /*4c70*/  FMUL R96, R96, UR6 ;  /* 0x0000000660607c20 */ /* 0x000fe20008400000 */
[----:B------:R-:W-:Y:S01]  /*4c80*/  FMUL R7, R7, UR6 ;  /* 0x0000000607077c20 */ /* 0x000fe20008400000 */
[----:B------:R-:W-:Y:S01]  /*4c90*/  FMUL R148, R148, UR6 ;  /* 0x0000000694947c20 */ /* 0x000fe20008400000 */
[----:B------:R-:W-:Y:S01]  /*4ca0*/  FMUL R5, R5, UR6 ;  /* 0x0000000605057c20 */ /* 0x000fe20008400000 */
[----:B------:R-:W-:Y:S01]  /*4cb0*/  FMUL R56, R137, R56 ;  /* 0x0000003889387220 */ /* 0x000fe20000400000 */
[----:B------:R-:W-:Y:S01]  /*4cc0*/  FMUL R57, R4, R57 ;  /* 0x0000003904397220 */ /* 0x000fe20000400000 */
[----:B------:R-:W-:Y:S01]  /*4cd0*/  FADD R16, R58, -R16 ;  /* 0x800000103a107221 */ /* 0x000fe20000000000 */
[----:B------:R-:W-:Y:S01]  /*4ce0*/  FMUL R148, R148, R25 ;  /* 0x0000001994947220 */ /* 0x000fe20000400000 */
[----:B-1----:R-:W-:Y:S01]  /*4cf0*/  FADD R17, R60, -R18 ;  /* 0x800000123c117221 */ /* 0x002fe20000000000 */
[----:B------:R-:W-:-:S03]  /*4d00*/  FADD R6, R61, -R19 ;  /* 0x800000133d067221 */ /* 0x000fc60000000000 */
[----:B------:R-:W-:Y:S01]  /*4d10*/  FMUL R17, R96, R17 ;  /* 0x0000001160117220 */ /* 0x000fe20000400000 */
[----:B------:R-:W-:Y:S01]  /*4d20*/  FMUL R6, R7, R6 ;  /* 0x0000000607067220 */ /* 0x000fe20000400000 */
[----:B------:R-:W-:Y:S01]  /*4d30*/  FADD R25, R62, -R18 ;  /* 0x800000123e197221 */ /* 0x000fe20000000000 */
[----:B------:R-:W-:Y:S01]  /*4d40*/  FMUL R54, R5, R16 ;  /* 0x0000001005367220 */ /* 0x000fe20000400000 */
[----:B------:R-:W-:Y:S01]  /*4d50*/  F2FP.F16.F32.PACK_AB R18, R57, R56 ;  /* 0x000000383912723e */ /* 0x000fe200000000ff */
[----:B------:R-:W1:Y:S01]  /*4d60*/  LDS.64 R4, [R21+0x26180] ;  /* 0x0261800015047984 */ /* 0x000e620000000a00 */
[----:B------:R-:W-:Y:S01]  /*4d70*/  F2FP.F16.F32.PACK_AB R56, R6, R17 ;  /* 0x000000110638723e */ /* 0x000fe200000000ff */
[----:B------:R-:W-:Y:S01]  /*4d80*/  FMUL R97, R97, UR6 ;  /* 0x0000000661617c20 */ /* 0x000fe20008400000 */
[--C-:B--2---:R-:W-:Y:S01]  /*4d90*/  FADD R64, R64, -R8.reuse ;  /* 0x8000000840407221 */ /* 0x104fe20000000000 */
[--C-:B------:R-:W-:Y:S01]  /*4da0*/  FADD R65, R65, -R9.reuse ;  /* 0x8000000941417221 */ /* 0x100fe20000000000 */
[----:B------:R-:W-:Y:S01]  /*4db0*/  FADD R8, R66, -R8 ;  /* 0x8000000842087221 */ /* 0x000fe20000000000 */
[----:B------:R-:W-:Y:S01]  /*4dc0*/  FADD R9, R67, -R9 ;  /* 0x8000000943097221 */ /* 0x000fe20000000000 */
[----:B------:R-:W-:Y:S01]  /*4dd0*/  FMUL R98, R98, UR6 ;  /* 0x0000000662627c20 */ /* 0x000fe20008400000 */
[--C-:B---3--:R-:W-:Y:S01]  /*4de0*/  FADD R17, R68, -R10.reuse ;  /* 0x8000000a44117221 */ /* 0x108fe20000000000 */
[----:B------:R-:W-:Y:S01]  /*4df0*/  FADD R70, R70, -R10 ;  /* 0x8000000a46467221 */ /* 0x000fe20000000000 */
[----:B------:R-:W-:Y:S01]  /*4e00*/  FADD R10, R69, -R11 ;  /* 0x8000000b450a7221 */ /* 0x000fe20000000000 */
[----:B------:R-:W-:Y:S01]  /*4e10*/  FMUL R104, R104, UR6 ;  /* 0x0000000668687c20 */ /* 0x000fe20008400000 */
[----:B------:R-:W-:Y:S01]  /*4e20*/  FMUL R99, R99, UR6 ;  /* 0x0000000663637c20 */ /* 0x000fe20008400000 */
[----:B------:R-:W-:Y:S01]  /*4e30*/  FADD R16, R63, -R19 ;  /* 0x800000133f107221 */ /* 0x000fe20000000000 */
[----:B------:R-:W-:Y:S01]  /*4e40*/  FMUL R62, R97, R8 ;  /* 0x00000008613e7220 */ /* 0x000fe20000400000 */
[----:B------:R-:W-:Y:S01]  /*4e50*/  FMUL R19, R98, R9 ;  /* 0x0000000962137220 */ /* 0x000fe20000400000 */
[----:B------:R-:W-:Y:S01]  /*4e60*/  FMUL R93, R93, UR6 ;  /* 0x000000065d5d7c20 */ /* 0x000fe20008400000 */
[----:B------:R-:W-:Y:S01]  /*4e70*/  FADD R11, R71, -R11 ;  /* 0x8000000b470b7221 */ /* 0x000fe20000000000 */
[----:B------:R-:W-:Y:S01]  /*4e80*/  FMUL R17, R104, R17 ;  /* 0x0000001168117220 */ /* 0x000fe20000400000 */
[----:B------:R-:W-:Y:S01]  /*4e90*/  FMUL R10, R99, R10 ;  /* 0x0000000a630a7220 */ /* 0x000fe20000400000 */
[----:B------:R-:W2:Y:S01]  /*4ea0*/  LDS.64 R6, [R21+0x261a0] ;  /* 0x0261a00015067984 */ /* 0x000ea20000000a00 */
[----:B------:R-:W-:Y:S01]  /*4eb0*/  FMUL R106, R106, UR6 ;  /* 0x000000066a6a7c20 */ /* 0x000fe20008400000 */
[----:B------:R-:W-:Y:S01]  /*4ec0*/  FMUL R60, R93, R64 ;  /* 0x000000405d3c7220 */ /* 0x000fe20000400000 */
[----:B------:R-:W-:Y:S01]  /*4ed0*/  F2FP.F16.F32.PACK_AB R62, R19, R62 ;  /* 0x0000003e133e723e */ /* 0x000fe200000000ff */
[----:B------:R-:W3:Y:S01]  /*4ee0*/  LDS.64 R8, [R21+0x261c0] ;  /* 0x0261c00015087984 */ /* 0x000ee20000000a00 */
[----:B------:R-:W-:Y:S01]  /*4ef0*/  FMUL R19, R106, R11 ;  /* 0x0000000b6a137220 */ /* 0x000fe20000400000 */
[----:B------:R-:W-:-:S02]  /*4f00*/  F2FP.F16.F32.PACK_AB R64, R10, R17 ;  /* 0x000000110a40723e */ /* 0x000fc400000000ff */
[----:B------:R-:W4:Y:S01]  /*4f10*/  LDS.64 R10, [R21+0x261e0] ;  /* 0x0261e000150a7984 */ /* 0x000f220000000a00 */
[----:B------:R-:W-:Y:S01]  /*4f20*/  FMUL R92, R92, UR6 ;  /* 0x000000065c5c7c20 */ /* 0x000fe20008400000 */
[----:B------:R-:W-:Y:S01]  /*4f30*/  FMUL R95, R95, UR6 ;  /* 0x000000065f5f7c20 */ /* 0x000fe20008400000 */
[----:B------:R-:W-:Y:S02]  /*4f40*/  FMUL R105, R105, UR6 ;  /* 0x0000000669697c20 */ /* 0x000fe40008400000 */
[----:B------:R-:W-:Y:S01]  /*4f50*/  FMUL R25, R92, R25 ;  /* 0x000000195c197220 */ /* 0x000fe20000400000 */
[----:B------:R-:W-:Y:S01]  /*4f60*/  FMUL R58, R95, R16 ;  /* 0x000000105f3a7220 */ /* 0x000fe20000400000 */
[----:B------:R-:W-:Y:S01]  /*4f70*/  FMUL R114, R114, UR6 ;  /* 0x0000000672727c20 */ /* 0x000fe20008400000 */
[--C-:B-1----:R-:W-:Y:S01]  /*4f80*/  FADD R17, R72, -R4.reuse ;  /* 0x8000000448117221 */ /* 0x102fe20000000000 */
[----:B------:R-:W-:Y:S01]  /*4f90*/  FADD R74, R74, -R4 ;  /* 0x800000044a4a7221 */ /* 0x000fe20000000000 */
[--C-:B------:R-:W-:Y:S01]  /*4fa0*/  FADD R4, R73, -R5.reuse ;  /* 0x8000000549047221 */ /* 0x100fe20000000000 */
[----:B------:R-:W-:Y:S01]  /*4fb0*/  FADD R5, R75, -R5 ;  /* 0x800000054b057221 */ /* 0x000fe20000000000 */
[----:B------:R-:W-:Y:S01]  /*4fc0*/  F2FP.F16.F32.PACK_AB R58, R58, R25 ;  /* 0x000000193a3a723e */ /* 0x000fe200000000ff */
[----:B------:R-:W-:Y:S01]  /*4fd0*/  UIADD3 UR37, UR37, 0x1, URZ ;  /* 0x0000000125257890 */ /* 0x000fe2000fffe03f */
[----:B------:R-:W-:Y:S01]  /*4fe0*/  FMUL R66, R105, R4 ;  /* 0x0000000469427220 */ /* 0x000fe20000400000 */
[----:B------:R-:W-:Y:S01]  /*4ff0*/  FMUL R25, R114, R5 ;  /* 0x0000000572197220 */ /* 0x000fe20000400000 */
[----:B------:R-:W-:Y:S01]  /*5000*/  FMUL R20, R20, UR6 ;  /* 0x0000000614147c20 */ /* 0x000fe20008400000 */
[----:B------:R-:W-:Y:S01]  /*5010*/  FMUL R115, R115, UR6 ;  /* 0x0000000673737c20 */ /* 0x000fe20008400000 */
[----:B------:R-:W-:Y:S01]  /*5020*/  ISETP.NE.AND P2, PT, RZ, UR31, PT ;  /* 0x0000001fff007c0c */ /* 0x000fe2000bf45270 */
[----:B------:R-:W-:Y:S01]  /*5030*/  UISETP.NE.AND UP0, UPT, UR37, 0x2, UPT ;  /* 0x000000022500788c */ /* 0x000fe2000bf05270 */
[----:B------:R-:W-:Y:S01]  /*5040*/  FMUL R22, R22, UR6 ;  /* 0x0000000616167c20 */ /* 0x000fe20008400000 */
[----:B------:R-:W-:Y:S01]  /*5050*/  FMUL R205, R205, UR6 ;  /* 0x00000006cdcd7c20 */ /* 0x000fe20008400000 */
[----:B------:R-:W-:Y:S01]  /*5060*/  FMUL R144, R144, UR6 ;  /* 0x0000000690907c20 */ /* 0x000fe20008400000 */
[----:B------:R-:W-:Y:S01]  /*5070*/  FMUL R102, R102, UR6 ;  /* 0x0000000666667c20 */ /* 0x000fe20008400000 */
[----:B--2---:R-:W-:Y:S01]  /*5080*/  FADD R5, R76, -R6 ;  /* 0x800000064c057221 */ /* 0x004fe20000000000 */
[--C-:B------:R-:W-:Y:S01]  /*5090*/  FADD R4, R77, -R7.reuse ;  /* 0x800000074d047221 */ /* 0x100fe20000000000 */
[----:B------:R-:W-:-:S02]  /*50a0*/  FADD R7, R79, -R7 ;  /* 0x800000074f077221 */ /* 0x000fc40000000000 */
[----:B------:R-:W-:Y:S01]  /*50b0*/  FMUL R5, R20, R5 ;  /* 0x0000000514057220 */ /* 0x000fe20000400000 */
[----:B------:R-:W-:Y:S01]  /*50c0*/  FMUL R68, R115, R4 ;  /* 0x0000000473447220 */ /* 0x000fe20000400000 */
[----:B---3--:R-:W-:Y:S01]  /*50d0*/  FADD R80, R80, -R8 ;  /* 0x8000000850507221 */ /* 0x008fe20000000000 */
[----:B------:R-:W-:Y:S01]  /*50e0*/  FADD R81, R81, -R9 ;  /* 0x8000000951517221 */ /* 0x000fe20000000000 */
[----:B----4-:R-:W-:Y:S01]  /*50f0*/  FADD R84, R84, -R10 ;  /* 0x8000000a54547221 */ /* 0x010fe20000000000 */
[----:B------:R-:W-:Y:S01]  /*5100*/  FADD R85, R85, -R11 ;  /* 0x8000000b55557221 */ /* 0x000fe20000000000 */
[----:B------:R-:W-:Y:S01]  /*5110*/  FMUL R135, R135, UR6 ;  /* 0x0000000687877c20 */ /* 0x000fe20008400000 */
        /* <DEDUP_REMOVED lines=14> */
[----:B------:R-:W-:Y:S01]  /*5200*/  FADD R6, R78, -R6 ;  /* 0x800000064e067221 */ /* 0x000fe20000000000 */
[----:B------:R-:W-:Y:S01]  /*5210*/  FMUL R107, R107, UR6 ;  /* 0x000000066b6b7c20 */ /* 0x000fe20008400000 */
[----:B------:R-:W-:Y:S01]  /*5220*/  FADD R8, R82, -R8 ;  /* 0x8000000852087221 */ /* 0x000fe20000000000 */
[----:B------:R-:W-:Y:S01]  /*5230*/  FADD R9, R83, -R9 ;  /* 0x8000000953097221 */ /* 0x000fe20000000000 */
[----:B------:R-:W-:Y:S01]  /*5240*/  FMUL R117, R117, UR6 ;  /* 0x0000000675757c20 */ /* 0x000fe20008400000 */
[----:B------:R-:W-:Y:S01]  /*5250*/  FMUL R108, R108, UR6 ;  /* 0x000000066c6c7c20 */ /* 0x000fe20008400000 */
[----:B------:R-:W-:Y:S01]  /*5260*/  FMUL R23, R23, UR6 ;  /* 0x0000000617177c20 */ /* 0x000fe20008400000 */
[----:B------:R-:W-:Y:S01]  /*5270*/  FMUL R110, R110, UR6 ;  /* 0x000000066e6e7c20 */ /* 0x000fe20008400000 */
[----:B------:R-:W-:Y:S01]  /*5280*/  FADD R10, R86, -R10 ;  /* 0x8000000a560a7221 */ /* 0x000fe20000000000 */
[----:B------:R-:W-:Y:S01]  /*5290*/  FMUL R109, R109, UR6 ;  /* 0x000000066d6d7c20 */ /* 0x000fe20008400000 */
[----:B------:R-:W-:Y:S01]  /*52a0*/  FADD R11, R87, -R11 ;  /* 0x8000000b570b7221 */ /* 0x000fe20000000000 */
[----:B------:R-:W-:Y:S01]  /*52b0*/  FMUL R88, R88, UR6 ;  /* 0x0000000658587c20 */ /* 0x000fe20008400000 */
[----:B------:R-:W-:Y:S01]  /*52c0*/  FMUL R89, R89, UR6 ;  /* 0x0000000659597c20 */ /* 0x000fe20008400000 */
[----:B------:R-:W-:Y:S01]  /*52d0*/  FMUL R28, R28, UR6 ;  /* 0x000000061c1c7c20 */ /* 0x000fe20008400000 */
[----:B------:R-:W-:Y:S01]  /*52e0*/  USEL UR9, URZ, 0x1, UP0 ;  /* 0x000000013f097887 */ /* 0x000fe20008000000 */
[----:B------:R-:W-:Y:S01]  /*52f0*/  FMUL R72, R22, R7 ;  /* 0x0000000716487220 */ /* 0x000fe20000400000 */
[----:B------:R-:W-:Y:S01]  /*5300*/  FMUL R48, R205, R48 ;  /* 0x00000030cd307220 */ /* 0x000fe20000400000 */
[----:B------:R-:W-:Y:S01]  /*5310*/  FMUL R49, R144, R49 ;  /* 0x0000003190317220 */ /* 0x000fe20000400000 */
[----:B------:R-:W-:Y:S01]  /*5320*/  FMUL R17, R102, R17 ;  /* 0x0000001166117220 */ /* 0x000fe20000400000 */
[----:B------:R-:W-:Y:S01]  /*5330*/  F2FP.F16.F32.PACK_AB R22, R68, R5 ;  /* 0x000000054416723e */ /* 0x000fe200000000ff */
[----:B------:R-:W-:Y:S01]  /*5340*/  FMUL R90, R135, R30 ;  /* 0x0000001e875a7220 */ /* 0x000fe20000400000 */
        /* <DEDUP_REMOVED lines=23> */
[----:B------:R-:W-:Y:S01]  /*54c0*/  USEL UR37, UR37, URZ, UP0 ;  /* 0x0000003f25257287 */ /* 0x000fe20008000000 */
[----:B------:R-:W-:-:S02]  /*54d0*/  LOP3.LUT R0, R0, UR9, RZ, 0x3c, !PT ;  /* 0x0000000900007c12 */ /* 0x000fc4000f8e3cff */
[----:B------:R-:W-:Y:S02]  /*54e0*/  F2FP.F16.F32.PACK_AB R50, R49, R48 ;  /* 0x000000303132723e */ /* 0x000fe400000000ff */
[----:B------:R-:W-:Y:S02]  /*54f0*/  F2FP.F16.F32.PACK_AB R6, R66, R17 ;  /* 0x000000114206723e */ /* 0x000fe400000000ff */
[----:B------:R-:W-:Y:S02]  /*5500*/  F2FP.F16.F32.PACK_AB R24, R217, R216 ;  /* 0x000000d8d918723e */ /* 0x000fe400000000ff */
[----:B------:R-:W-:Y:S02]  /*5510*/  F2FP.F16.F32.PACK_AB R30, R131, R226 ;  /* 0x000000e2831e723e */ /* 0x000fe400000000ff */
[----:B------:R-:W-:Y:S02]  /*5520*/  F2FP.F16.F32.PACK_AB R90, R31, R90 ;  /* 0x0000005a1f5a723e */ /* 0x000fe400000000ff */
[----:B------:R-:W-:-:S02]  /*5530*/  F2FP.F16.F32.PACK_AB R32, R33, R32 ;  /* 0x000000202120723e */ /* 0x000fc400000000ff */
        /* <DEDUP_REMOVED lines=15> */
[----:B------:R-:W-:Y:S01]  /*5630*/  F2FP.F16.F32.PACK_AB R68, R11, R68 ;  /* 0x000000440b44723e */ /* 0x000fe200000000ff */
[----:B------:R-:W-:Y:S06]  /*5640*/  @P2 BRA `(.L_x_24) ;  /* 0x0000000000142947 */ /* 0x000fec0003800000 */
[----:B------:R-:W-:Y:S01]  /*5650*/  ULEA UR9, UR37, UR38, 0x1 ;  /* 0x0000002625097291 */ /* 0x000fe2000f8e083f */
[----:B------:R-:W-:-:S03]  /*5660*/  SHF.L.U32 R5, R0, 0x1f, RZ ;  /* 0x0000001f00057819 */ /* 0x000fc600000006ff */
[----:B------:R-:W-:-:S09]  /*5670*/  ULEA UR9, UR9, UR36, 0x3 ;  /* 0x0000002409097291 */ /* 0x000fd2000f8e183f */
[----:B------:R-:W1:Y:S02]  /*5680*/  SYNCS.PHASECHK.TRANS64.TRYWAIT P1, [UR9+0x268a0], R5 ;  /* 0x0268a005ff0075a7 */ /* 0x000e640008020149 */
[----:B-1----:R-:W-:Y:S05]  /*5690*/  @!P1 BRA `(.L_x_25) ;  /* 0x0000008400689947 */ /* 0x002fea0003800000 */
.L_x_24:
[----:B------:R2:W-:Y:S04]  /*56a0*/  STS [R3+0x6000], R24 ;  /* 0x0060001803007388 */ /* 0x0005e80000000800 */
        /* <DEDUP_REMOVED lines=30> */
[----:B------:R2:W-:Y:S01]  /*5890*/  STS [R3+0x6f80], R68 ;  /* 0x006f804403007388 */ /* 0x0005e20000000800 */
[----:B------:R-:W-:Y:S01]  /*58a0*/  @!PT LDS RZ, [RZ] ;  /* 0x00000000fffff984 */ /* 0x000fe20000000800 */
[----:B------:R-:W-:Y:S01]  /*58b0*/  @!PT LDS RZ, [RZ] ;  /* 0x00000000fffff984 */ /* 0x000fe20000000800 */
[----:B------:R-:W-:Y:S01]  /*58c0*/  @!PT LDS RZ, [RZ] ;  /* 0x00000000fffff984 */ /* 0x000fe20000000800 */
[----:B------:R-:W-:Y:S01]  /*58d0*/  @!PT LDS RZ, [RZ] ;  /* 0x00000000fffff984 */ /* 0x000fe20000000800 */
[----:B------:R3:W-:Y:S06]  /*58e0*/  MEMBAR.ALL.CTA ;  /* 0x0000000000007992 */ /* 0x0007ec0000008000 */
[----:B---3--:R-:W3:Y:S01]  /*58f0*/  FENCE.VIEW.ASYNC.S ;  /* 0x00000000000073c6 */ /* 0x008ee20000000000 */
[----:B------:R-:W-:Y:S05]  /*5900*/  @P2 BRA `(.L_x_26) ;  /* 0x0000000000242947 */ /* 0x000fea0003800000 */
[----:B------:R-:W-:Y:S02]  /*5910*/  USHF.L.U32 UR9, UR37, 0x1, URZ ;  /* 0x0000000125097899 */ /* 0x000fe4000800063f */
[----:B------:R-:W-:Y:S02]  /*5920*/  UIADD3 UR37, UR37, 0x1, URZ ;  /* 0x0000000125257890 */ /* 0x000fe4000fffe03f */
[----:B------:R-:W-:Y:S02]  /*5930*/  ULOP3.LUT UR9, UR9, 0xfffffffe, UR29, 0xe2, !UPT ;  /* 0xfffffffe09097892 */ /* 0x000fe4000f8ee21d */
[----:B------:R-:W-:Y:S02]  /*5940*/  UISETP.NE.AND UP0, UPT, UR37, 0x2, UPT ;  /* 0x000000022500788c */ /* 0x000fe4000bf05270 */
[----:B------:R-:W-:Y:S02]  /*5950*/  ULEA UR9, UR9, UR36, 0x3 ;  /* 0x0000002409097291 */ /* 0x000fe4000f8e183f */
[----:B------:R-:W-:-:S07]  /*5960*/  USEL UR37, UR37, URZ, UP0 ;  /* 0x0000003f25257287 */ /* 0x000fce0008000000 */
[----:B---3--:R-:W-:Y:S01]  /*5970*/  SYNCS.ARRIVE.TRANS64.A1T0 RZ, [UR9+0x268a0], RZ ;  /* 0x0268a0ffffff79a7 */ /* 0x008fe20008100009 */
[----:B------:R-:W-:-:S06]  /*5980*/  USEL UR9, URZ, 0x1, UP0 ;  /* 0x000000013f097887 */ /* 0x000fcc0008000000 */
[----:B------:R-:W-:-:S07]  /*5990*/  LOP3.LUT R0, R0, UR9, RZ, 0x3c, !PT ;  /* 0x0000000900007c12 */ /* 0x000fce000f8e3cff */
.L_x_26:
[----:B------:R-:W-:-:S06]  /*59a0*/  UISETP.NE.AND UP0, UPT, UR31, 0x1, UPT ;  /* 0x000000011f00788c */ /* 0x000fcc000bf05270 */
[----:B------:R-:W-:-:S13]  /*59b0*/  PLOP3.LUT P1, PT, PT, PT, UP0, 0x80, 0x0 ;  /* 0x000000000000781c */ /* 0x000fda0003f2f008 */
[----:B------:R-:W-:Y:S05]  /*59c0*/  @!P1 BRA `(.L_x_27) ;  /* 0x0000000800a89947 */ /* 0x000fea0003800000 */
[----:B------:R-:W-:Y:S01]  /*59d0*/  UIADD3 UR8, UR36, 0x6000, URZ ;  /* 0x0000600024087890 */ /* 0x000fe2000fffe03f */
[----:B---3--:R-:W-:Y:S01]  /*59e0*/  WARPGROUP.ARRIVE ;  /* 0x00000000000079c5 */ /* 0x008fe20000000000 */
[----:B------:R-:W-:Y:S02]  /*59f0*/  UIMAD UR14, UR4, 0x300, UR14 ;  /* 0x00000300040e78a4 */ /* 0x000fe4000f8e020e */
[----:B------:R-:W-:Y:S01]  /*5a00*/  USHF.R.U32.HI UR8, URZ, 0x4, UR8 ;  /* 0x000000043f087899 */ /* 0x000fe20008011608 */
[----:B------:R-:W-:Y:S01]  /*5a10*/  UMOV UR11, 0xc0000010 ;  /* 0xc0000010000b7882 */ /* 0x000fe20000000000 */
[----:B------:R-:W-:Y:S02]  /*5a20*/  UMOV UR9, 0x80 ;  /* 0x0000008000097882 */ /* 0x000fe40000000000 */
[----:B------:R-:W-:Y:S01]  /*5a30*/  ULOP3.LUT UR8, UR8, 0x3fff, URZ, 0xc0, !UPT ;  /* 0x00003fff08087892 */ /* 0x000fe2000f8ec03f */
[----:B------:R-:W-:Y:S01]  /*5a40*/  UMOV UR10, UR14 ;  /* 0x0000000e000a7c82 */ /* 0x000fe20008000000 */
[----:B------:R-:W-:-:S02]  /*5a50*/  UIADD3 UR16, UR14, 0x100, URZ ;  /* 0x000001000e107890 */ /* 0x000fc4000fffe03f */
[----:B------:R-:W-:Y:S02]  /*5a60*/  ULOP3.LUT UR8, UR8, 0x80000, URZ, 0xfc, !UPT ;  /* 0x0008000008087892 */ /* 0x000fe4000f8efc3f */
[----:B------:R-:W-:Y:S02]  /*5a70*/  UIADD3 UR17, UR14, 0x200, URZ ;  /* 0x000002000e117890 */ /* 0x000fe4000fffe03f */
[----:B------:R-:W-:Y:S02]  /*5a80*/  ULEA UR4, UR31, UR8, 0xa ;  /* 0x000000081f047291 */ /* 0x000fe4000f8e503f */
[----:B------:R-:W-:-:S05]  /*5a90*/  UISETP.NE.AND UP0, UPT, UR33, 0x3, UPT ;  /* 0x000000032100788c */ /* 0x000fca000bf05270 */
[----:B------:R-:W-:Y:S01]  /*5aa0*/  UMOV UR8, UR4 ;  /* 0x0000000400087c82 */ /* 0x000fe20008000000 */
[----:B------:R-:W-:Y:S01]  /*5ab0*/  PLOP3.LUT P2, PT, PT, PT, UP0, 0x80, 0x0 ;  /* 0x000000000000781c */ /* 0x000fe20003f4f008 */
[----:B------:R-:W-:Y:S01]  /*5ac0*/  HGMMA.64x16x16.F32 R192, gdesc[UR8].tnspB, R192, gsb0 ;  /* 0x4020000008c079f0 */ /* 0x000fe200080008c0 */
[----:B------:R-:W-:Y:S01]  /*5ad0*/  UMOV UR10, UR16 ;  /* 0x00000010000a7c82 */ /* 0x000fe20008000000 */
[----:B------:R-:W-:Y:S01]  /*5ae0*/  UMOV UR11, 0xc0000010 ;  /* 0xc0000010000b7882 */ /* 0x000fe20000000000 */
[----:B------:R-:W-:Y:S01]  /*5af0*/  UIADD3 UR16, UR14, 0x120, URZ ;  /* 0x000001200e107890 */ /* 0x000fe2000fffe03f */
[----:B------:R-:W-:Y:S02]  /*5b00*/  WARPGROUP.DEPBAR.LE gsb0, 0x0 ;  /* 0x00008000000079c5 */ /* 0x000fe40000010000 */
[----:B------:R-:W-:-:S06]  /*5b10*/  WARPGROUP.ARRIVE ;  /* 0x00000000000079c5 */ /* 0x000fcc0000000000 */
[----:B------:R-:W-:Y:S01]  /*5b20*/  HGMMA.64x16x16.F32 R184, gdesc[UR8].tnspB, R184, gsb0 ;  /* 0x4020000008b879f0 */ /* 0x000fe200080008b8 */
[----:B------:R-:W-:Y:S01]  /*5b30*/  UMOV UR10, UR17 ;  /* 0x00000011000a7c82 */ /* 0x000fe20008000000 */
[----:B------:R-:W-:Y:S01]  /*5b40*/  UMOV UR11, 0xc0000010 ;  /* 0xc0000010000b7882 */ /* 0x000fe20000000000 */
[----:B------:R-:W-:Y:S01]  /*5b50*/  UIADD3 UR17, UR14, 0x220, URZ ;  /* 0x000002200e117890 */ /* 0x000fe2000fffe03f */
[----:B------:R-:W-:Y:S02]  /*5b60*/  WARPGROUP.DEPBAR.LE gsb0, 0x0 ;  /* 0x00008000000079c5 */ /* 0x000fe40000010000 */
[----:B------:R-:W-:-:S06]  /*5b70*/  WARPGROUP.ARRIVE ;  /* 0x00000000000079c5 */ /* 0x000fcc0000000000 */
[----:B------:R-:W-:Y:S01]  /*5b80*/  HGMMA.64x16x16.F32 R176, gdesc[UR8].tnspB, R176, gsb0 ;  /* 0x4020000008b079f0 */ /* 0x000fe200080008b0 */
[----:B------:R-:W-:Y:S02]  /*5b90*/  UIADD3 UR10, UR14, 0x20, URZ ;  /* 0x000000200e0a7890 */ /* 0x000fe4000fffe03f */
[----:B------:R-:W-:Y:S01]  /*5ba0*/  UIADD3 UR8, UR4, 0x10, URZ ;  /* 0x0000001004087890 */ /* 0x000fe2000fffe03f */
[----:B------:R-:W-:Y:S01]  /*5bb0*/  UMOV UR11, 0xc0000010 ;  /* 0xc0000010000b7882 */ /* 0x000fe20000000000 */
[----:B------:R-:W-:Y:S01]  /*5bc0*/  UMOV UR9, 0x80 ;  /* 0x0000008000097882 */ /* 0x000fe20000000000 */
        /* <DEDUP_REMOVED lines=108> */
[----:B------:R-:W-:Y:S02]  /*6290*/  UIADD3 UR10, UR14, 0xe0, URZ ;  /* 0x000000e00e0a7890 */ /* 0x000fe4000fffe03f */
[----:B------:R-:W-:Y:S01]  /*62a0*/  UIADD3 UR8, UR4, 0x70, URZ ;  /* 0x0000007004087890 */ /* 0x000fe2000fffe03f */
[----:B------:R-:W-:Y:S01]  /*62b0*/  UMOV UR11, 0xc0000010 ;  /* 0xc0000010000b7882 */ /* 0x000fe20000000000 */
[----:B------:R-:W-:Y:S01]  /*62c0*/  UMOV UR9, 0x80 ;  /* 0x0000008000097882 */ /* 0x000fe20000000000 */
[----:B------:R-:W-:Y:S02]  /*62d0*/  UIADD3 UR4, UR14, 0x1e0, URZ ;  /* 0x000001e00e047890 */ /* 0x000fe4000fffe03f */
[----:B------:R-:W-:Y:S01]  /*62e0*/  UIADD3 UR14, UR14, 0x2e0, URZ ;  /* 0x000002e00e0e7890 */ /* 0x000fe2000fffe03f */
        /* <DEDUP_REMOVED lines=12> */
[----:B------:R-:W-:Y:S03]  /*63b0*/  HGMMA.64x16x16.F32 R176, gdesc[UR8].tnspB, R176, gsb0 ;  /* 0x4020000008b079f0 */ /* 0x000fe600080008b0 */
[----:B------:R-:W-:Y:S02]  /*63c0*/  WARPGROUP.DEPBAR.LE gsb0, 0x0 ;  /* 0x00008000000079c5 */ /* 0x000fe40000010000 */
[----:B------:R-:W-:Y:S05]  /*63d0*/  @!P2 BRA `(.L_x_28) ;  /* 0x000000000004a947 */ /* 0x000fea0003800000 */
[----:B------:R-:W-:Y:S01]  /*63e0*/  BPT.TRAP 0x1 ;  /* 0x000000040000795c */ /* 0x000fe20000300000 */
.L_x_28:
[----:B-1----:R-:W-:Y:S02]  /*63f0*/  LEA R5, R12, UR36, 0x3 ;  /* 0x000000240c057c11 */ /* 0x002fe4000f8e18ff */
[----:B--2---:R-:W-:-:S04]  /*6400*/  SHF.L.U32 R4, R221, 0x1f, RZ ;  /* 0x0000001fdd047819 */ /* 0x004fc800000006ff */
[----:B------:R-:W1:Y:S02]  /*6410*/  SYNCS.PHASECHK.TRANS64.TRYWAIT P1, [R5+URZ+0x26890], R4 ;  /* 0x02689004050075a7 */ /* 0x000e64000802017f */
[----:B-1----:R-:W-:Y:S05]  /*6420*/  @!P1 BRA `(.L_x_29) ;  /* 0x00000078001c9947 */ /* 0x002fea0003800000 */
.L_x_133:
[----:B------:R-:W-:Y:S05]  /*6430*/  @!P2 BRA `(.L_x_30) ;  /* 0x000000000004a947 */ /* 0x000fea0003800000 */
[----:B------:R-:W-:Y:S01]  /*6440*/  BPT.TRAP 0x1 ;  /* 0x000000040000795c */ /* 0x000fe20000300000 */
.L_x_30:
[----:B------:R2:W-:Y:S01]  /*6450*/  SYNCS.ARRIVE.TRANS64.A1T0 RZ, [R5+URZ+0x26880], RZ ;  /* 0x026880ff05ff79a7 */ /* 0x0005e2000810003f */
[----:B------:R-:W-:Y:S05]  /*6460*/  BRA `(.L_x_31) ;  /* 0x00000028006c7947 */ /* 0x000fea0003800000 */
.L_x_27:
[----:B------:R-:W-:Y:S01]  /*6470*/  ULEA UR9, UR37, UR38, 0x1 ;  /* 0x0000002625097291 */ /* 0x000fe2000f8e083f */
[----:B--2---:R-:W-:-:S03]  /*6480*/  SHF.L.U32 R4, R0, 0x1f, RZ ;  /* 0x0000001f00047819 */ /* 0x004fc600000006ff */
[----:B------:R-:W-:-:S09]  /*6490*/  ULEA UR9, UR9, UR8, 0x3 ;  /* 0x0000000809097291 */ /* 0x000fd2000f8e183f */
[----:B---3--:R-:W2:Y:S02]  /*64a0*/  SYNCS.PHASECHK.TRANS64.TRYWAIT P1, [UR9], R4 ;  /* 0x00000004ff0075a7 */ /* 0x008ea40008020149 */
[----:B--2---:R-:W-:Y:S05]  /*64b0*/  @!P1 BRA `(.L_x_32) ;  /* 0x00000078000c9947 */ /* 0x004fea0003800000 */
.L_x_134:
[----:B------:R-:W-:Y:S01]  /*64c0*/  UIADD3 UR9, UR36, 0x6000, URZ ;  /* 0x0000600024097890 */ /* 0x000fe2000fffe03f */
[----:B-1----:R-:W-:Y:S01]  /*64d0*/  WARPGROUP.ARRIVE ;  /* 0x00000000000079c5 */ /* 0x002fe20000000000 */
[----:B------:R-:W-:Y:S02]  /*64e0*/  ULOP3.LUT UR11, UR15, 0x2, URZ, 0x3c, !UPT ;  /* 0x000000020f0b7892 */ /* 0x000fe4000f8e3c3f */
[----:B------:R-:W-:Y:S02]  /*64f0*/  USHF.R.U32.HI UR9, URZ, 0x4, UR9 ;  /* 0x000000043f097899 */ /* 0x000fe40008011609 */
[----:B------:R-:W-:Y:S02]  /*6500*/  UIMAD UR18, UR11, 0x180, UR10 ;  /* 0x000001800b1278a4 */ /* 0x000fe4000f8e020a */
[----:B------:R-:W-:Y:S01]  /*6510*/  ULOP3.LUT UR30, UR9, 0x3fff, URZ, 0xc0, !UPT ;  /* 0x00003fff091e7892 */ /* 0x000fe2000f8ec03f */
[----:B------:R-:W-:Y:S01]  /*6520*/  UMOV UR19, 0xc0000010 ;  /* 0xc000001000137882 */ /* 0x000fe20000000000 */
[----:B------:R-:W-:-:S02]  /*6530*/  UMOV UR17, 0x8 ;  /* 0x0000000800117882 */ /* 0x000fc40000000000 */
[----:B------:R-:W-:Y:S02]  /*6540*/  ULOP3.LUT UR9, UR30, 0x800000, URZ, 0xfc, !UPT ;  /* 0x008000001e097892 */ /* 0x000fe4000f8efc3f */
[----:B------:R-:W-:Y:S01]  /*6550*/  UIADD3 UR28, UR10, 0x80, URZ ;  /* 0x000000800a1c7890 */ /* 0x000fe2000fffe03f */
[----:B------:R-:W-:Y:S01]  /*6560*/  UMOV UR21, UR17 ;  /* 0x0000001100157c82 */ /* 0x000fe20008000000 */
[----:B------:R-:W-:Y:S02]  /*6570*/  UMOV UR23, 0xc0000010 ;  /* 0xc000001000177882 */ /* 0x000fe40000000000 */
[----:B------:R-:W-:Y:S01]  /*6580*/  UIMAD UR11, UR11, 0x180, UR28 ;  /* 0x000001800b0b78a4 */ /* 0x000fe2000f8e021c */
[----:B------:R-:W-:Y:S01]  /*6590*/  UMOV UR16, UR9 ;  /* 0x0000000900107c82 */ /* 0x000fe20008000000 */
[----:B------:R-:W-:Y:S01]  /*65a0*/  UMOV UR25, UR17 ;  /* 0x0000001100197c82 */ /* 0x000fe20008000000 */
[----:B------:R-:W-:Y:S01]  /*65b0*/  HGMMA.64x16x16.F32 R64, gdesc[UR16].tnspA.tnspB, RZ, !UPT, gsb0 ;  /* 0x60200000104079f0 */ /* 0x000fe2000c0008ff */
[----:B------:R-:W-:Y:S01]  /*65c0*/  UMOV UR20, UR16 ;  /* 0x0000001000147c82 */ /* 0x000fe20008000000 */
[----:B------:R-:W-:-:S02]  /*65d0*/  UIADD3 UR26, UR11, 0x80, URZ ;  /* 0x000000800b1a7890 */ /* 0x000fc4000fffe03f */
[----:B------:R-:W-:Y:S01]  /*65e0*/  UMOV UR22, UR11 ;  /* 0x0000000b00167c82 */ /* 0x000fe20008000000 */
[----:B------:R-:W-:Y:S01]  /*65f0*/  UMOV UR24, UR16 ;  /* 0x0000001000187c82 */ /* 0x000fe20008000000 */
[----:B------:R-:W-:Y:S01]  /*6600*/  UMOV UR27, 0xc0000010 ;  /* 0xc0000010001b7882 */ /* 0x000fe20000000000 */
[----:B------:R-:W-:Y:S02]  /*6610*/  ULOP3.LUT UR30, UR30, 0x80000, URZ, 0xfc, !UPT ;  /* 0x000800001e1e7892 */ /* 0x000fe4000f8efc3f */
[----:B------:R-:W-:Y:S02]  /*6620*/  UIMAD UR4, UR4, 0x300, UR14 ;  /* 0x00000300040478a4 */ /* 0x000fe4000f8e020e */
[----:B------:R-:W-:-:S06]  /*6630*/  UISETP.NE.AND UP0, UPT, UR33, 0x3, UPT ;  /* 0x000000032100788c */ /* 0x000fcc000bf05270 */
[----:B------:R-:W-:Y:S01]  /*6640*/  PLOP3.LUT P1, PT, PT, PT, UP0, 0x80, 0x0 ;  /* 0x000000000000781c */ /* 0x000fe20003f2f008 */
[----:B------:R-:W-:Y:S02]  /*6650*/  WARPGROUP.DEPBAR.LE gsb0, 0x0 ;  /* 0x00008000000079c5 */ /* 0x000fe40000010000 */
[----:B------:R-:W-:-:S06]  /*6660*/  WARPGROUP.ARRIVE ;  /* 0x00000000000079c5 */ /* 0x000fcc0000000000 */
[----:B------:R-:W-:Y:S01]  /*6670*/  HGMMA.64x16x16.F32 R48, gdesc[UR20].tnspA.tnspB, RZ, !UPT, gsb0 ;  /* 0x60200000143079f0 */ /* 0x000fe2000c0008ff */
[----:B------:R-:W-:Y:S02]  /*6680*/  UIADD3 UR20, UR9, 0x40, URZ ;  /* 0x0000004009147890 */ /* 0x000fe4000fffe03f */
[----:B------:R-:W-:Y:S02]  /*6690*/  WARPGROUP.DEPBAR.LE gsb0, 0x0 ;  /* 0x00008000000079c5 */ /* 0x000fe40000010000 */
[----:B------:R-:W-:-:S06]  /*66a0*/  WARPGROUP.ARRIVE ;  /* 0x00000000000079c5 */ /* 0x000fcc0000000000 */
[----:B------:R-:W-:Y:S01]  /*66b0*/  HGMMA.64x16x16.F32 R32, gdesc[UR24].tnspA.tnspB, RZ, !UPT, gsb0 ;  /* 0x60200000182079f0 */ /* 0x000fe2000c0008ff */
[----:B------:R-:W-:Y:S01]  /*66c0*/  UMOV UR24, UR20 ;  /* 0x0000001400187c82 */ /* 0x000fe20008000000 */
[----:B------:R-:W-:Y:S01]  /*66d0*/  UMOV UR25, 0x8 ;  /* 0x0000000800197882 */ /* 0x000fe20000000000 */
[----:B------:R-:W-:Y:S01]  /*66e0*/  UMOV UR20, UR24 ;  /* 0x0000001800147c82 */ /* 0x000fe20008000000 */
[----:B------:R-:W-:Y:S01]  /*66f0*/  UMOV UR21, UR25 ;  /* 0x0000001900157c82 */ /* 0x000fe20008000000 */
[----:B------:R-:W-:Y:S01]  /*6700*/  UMOV UR16, UR24 ;  /* 0x0000001800107c82 */ /* 0x000fe20008000000 */
[----:B------:R-:W-:Y:S01]  /*6710*/  UMOV UR17, UR25 ;  /* 0x0000001900117c82 */ /* 0x000fe20008000000 */
[----:B------:R-:W-:Y:S02]  /*6720*/  WARPGROUP.DEPBAR.LE gsb0, 0x0 ;  /* 0x00008000000079c5 */ /* 0x000fe40000010000 */
[----:B------:R-:W-:-:S06]  /*6730*/  WARPGROUP.ARRIVE ;  /* 0x00000000000079c5 */ /* 0x000fcc0000000000 */
[----:B------:R-:W-:Y:S01]  /*6740*/  HGMMA.64x16x16.F32 R24, gdesc[UR24].tnspA.tnspB, RZ, !UPT, gsb0 ;  /* 0x60200000181879f0 */ /* 0x000fe2000c0008ff */
[----:B------:R-:W-:Y:S01]  /*6750*/  UIADD3 UR26, UR11, 0xa0, URZ ;  /* 0x000000a00b1a7890 */ /* 0x000fe2000fffe03f */
[----:B------:R-:W-:Y:S01]  /*6760*/  UMOV UR27, 0xc0000010 ;  /* 0xc0000010001b7882 */ /* 0x000fe20000000000 */
        /* <DEDUP_REMOVED lines=8> */
[----:B------:R-:W-:Y:S02]  /*67f0*/  UIADD3 UR18, UR11, -0x60, URZ ;  /* 0xffffffa00b127890 */ /* 0x000fe4000fffe03f */
[----:B------:R-:W-:Y:S01]  /*6800*/  UIADD3 UR16, UR9, 0x100, URZ ;  /* 0x0000010009107890 */ /* 0x000fe2000fffe03f */
[----:B------:R-:W-:Y:S01]  /*6810*/  UMOV UR19, 0xc0000010 ;  /* 0xc000001000137882 */ /* 0x000fe20000000000 */
[----:B------:R-:W-:Y:S02]  /*6820*/  UMOV UR17, 0x8 ;  /* 0x0000000800117882 */ /* 0x000fe40000000000 */
[----:B------:R-:W-:Y:S01]  /*6830*/  UMOV UR21, UR17 ;  /* 0x0000001100157c82 */ /* 0x000fe20008000000 */
[----:B------:R-:W-:Y:S02]  /*6840*/  UMOV UR25, UR17 ;  /* 0x0000001100197c82 */ /* 0x000fe40008000000 */
[----:B------:R-:W-:Y:S01]  /*6850*/  UMOV UR20, UR16 ;  /* 0x0000001000147c82 */ /* 0x000fe20008000000 */
[----:B------:R-:W-:Y:S01]  /*6860*/  UMOV UR24, UR16 ;  /* 0x0000001000187c82 */ /* 0x000fe20008000000 */
[----:B------:R-:W-:-:S02]  /*6870*/  WARPGROUP.DEPBAR.LE gsb0, 0x0 ;  /* 0x00008000000079c5 */ /* 0x000fc40000010000 */
[----:B------:R-:W-:-:S06]  /*6880*/  WARPGROUP.ARRIVE ;  /* 0x00000000000079c5 */ /* 0x000fcc0000000000 */
[----:B------:R-:W-:Y:S03]  /*6890*/  HGMMA.64x16x16.F32 R64, gdesc[UR16].tnspA.tnspB, R64, gsb0 ;  /* 0x60200000104079f0 */ /* 0x000fe60008000840 */
[----:B------:R-:W-:Y:S02]  /*68a0*/  WARPGROUP.DEPBAR.LE gsb0, 0x0 ;  /* 0x00008000000079c5 */ /* 0x000fe40000010000 */
[----:B------:R-:W-:-:S06]  /*68b0*/  WARPGROUP.ARRIVE ;  /* 0x00000000000079c5 */ /* 0x000fcc0000000000 */
[----:B------:R-:W-:Y:S01]  /*68c0*/  HGMMA.64x16x16.F32 R48, gdesc[UR20].tnspA.tnspB, R48, gsb0 ;  /* 0x60200000143079f0 */ /* 0x000fe20008000830 */
[----:B------:R-:W-:Y:S02]  /*68d0*/  UIADD3 UR20, UR9, 0x140, URZ ;  /* 0x0000014009147890 */ /* 0x000fe4000fffe03f */
[----:B------:R-:W-:Y:S02]  /*68e0*/  WARPGROUP.DEPBAR.LE gsb0, 0x0 ;  /* 0x00008000000079c5 */ /* 0x000fe40000010000 */
[----:B------:R-:W-:-:S06]  /*68f0*/  WARPGROUP.ARRIVE ;  /* 0x00000000000079c5 */ /* 0x000fcc0000000000 */
[----:B------:R-:W-:Y:S01]  /*6900*/  HGMMA.64x16x16.F32 R32, gdesc[UR24].tnspA.tnspB, R32, gsb0 ;  /* 0x60200000182079f0 */ /* 0x000fe20008000820 */
        /* <DEDUP_REMOVED lines=8> */
[----:B------:R-:W-:Y:S01]  /*6990*/  HGMMA.64x16x16.F32 R24, gdesc[UR24].tnspA.tnspB, R24, gsb0 ;  /* 0x60200000181879f0 */ /* 0x000fe20008000818 */
[----:B------:R-:W-:Y:S01]  /*69a0*/  UIADD3 UR26, UR11, 0xc0, URZ ;  /* 0x000000c00b1a7890 */ /* 0x000fe2000fffe03f */
[----:B------:R-:W-:Y:S01]  /*69b0*/  UMOV UR27, 0xc0000010 ;  /* 0xc0000010001b7882 */ /* 0x000fe20000000000 */
        /* <DEDUP_REMOVED lines=48> */
[----:B------:R-:W-:Y:S01]  /*6cc0*/  UMOV UR17, 0x8 ;  /* 0x0000000800117882 */ /* 0x000fe20000000000 */
[----:B------:R-:W-:Y:S01]  /*6cd0*/  UIADD3 UR11, UR9, 0x340, URZ ;  /* 0x00000340090b7890 */ /* 0x000fe2000fffe03f */
[----:B------:R-:W-:-:S03]  /*6ce0*/  UMOV UR21, UR17 ;  /* 0x0000001100157c82 */ /* 0x000fc60008000000 */
[----:B------:R-:W-:Y:S01]  /*6cf0*/  UMOV UR20, UR16 ;  /* 0x0000001000147c82 */ /* 0x000fe20008000000 */
[----:B------:R-:W-:Y:S01]  /*6d00*/  UMOV UR24, UR16 ;  /* 0x0000001000187c82 */ /* 0x000fe20008000000 */
[----:B------:R-:W-:Y:S01]  /*6d10*/  UMOV UR25, UR17 ;  /* 0x0000001100197c82 */ /* 0x000fe20008000000 */
[----:B------:R-:W-:Y:S02]  /*6d20*/  WARPGROUP.DEPBAR.LE gsb0, 0x0 ;  /* 0x00008000000079c5 */ /* 0x000fe40000010000 */
[----:B------:R-:W-:-:S06]  /*6d30*/  WARPGROUP.ARRIVE ;  /* 0x00000000000079c5 */ /* 0x000fcc0000000000 */
[----:B------:R-:W-:Y:S03]  /*6d40*/  HGMMA.64x16x16.F32 R64, gdesc[UR16].tnspA.tnspB, R64, gsb0 ;  /* 0x60200000104079f0 */ /* 0x000fe60008000840 */
[----:B------:R-:W-:Y:S02]  /*6d50*/  WARPGROUP.DEPBAR.LE gsb0, 0x0 ;  /* 0x00008000000079c5 */ /* 0x000fe40000010000 */
[----:B------:R-:W-:-:S06]  /*6d60*/  WARPGROUP.ARRIVE ;  /* 0x00000000000079c5 */ /* 0x000fcc0000000000 */
[----:B------:R-:W-:Y:S03]  /*6d70*/  HGMMA.64x16x16.F32 R48, gdesc[UR20].tnspA.tnspB, R48, gsb0 ;  /* 0x60200000143079f0 */ /* 0x000fe60008000830 */
        /* <DEDUP_REMOVED lines=9> */
[----:B------:R-:W-:Y:S01]  /*6e10*/  UIADD3 UR11, UR9, 0x440, URZ ;  /* 0x00000440090b7890 */ /* 0x000fe2000fffe03f */
[----:B------:R-:W-:Y:S02]  /*6e20*/  WARPGROUP.DEPBAR.LE gsb0, 0x0 ;  /* 0x00008000000079c5 */ /* 0x000fe40000010000 */
[----:B------:R-:W-:-:S06]  /*6e30*/  WARPGROUP.ARRIVE ;  /* 0x00000000000079c5 */ /* 0x000fcc0000000000 */
[----:B------:R-:W-:Y:S01]  /*6e40*/  HGMMA.64x16x16.F32 R24, gdesc[UR24].tnspA.tnspB, R24, gsb0 ;  /* 0x60200000181879f0 */ /* 0x000fe20008000818 */
[----:B------:R-:W-:Y:S02]  /*6e50*/  UMOV UR27, 0xc0000010 ;  /* 0xc0000010001b7882 */ /* 0x000fe40000000000 */
[----:B------:R-:W-:Y:S02]  /*6e60*/  WARPGROUP.DEPBAR.LE gsb0, 0x0 ;  /* 0x00008000000079c5 */ /* 0x000fe40000010000 */
[----:B------:R-:W-:-:S06]  /*6e70*/  WARPGROUP.ARRIVE ;  /* 0x00000000000079c5 */ /* 0x000fcc0000000000 */
[----:B------:R-:W-:Y:S01]  /*6e80*/  HGMMA.64x16x16.F32 R40, gdesc[UR20].tnspA.tnspB, R40, gsb0 ;  /* 0x60200000142879f0 */ /* 0x000fe20008000828 */
[----:B------:R-:W-:Y:S02]  /*6e90*/  UMOV UR23, 0xc0000010 ;  /* 0xc000001000177882 */ /* 0x000fe40000000000 */
[----:B------:R-:W-:Y:S02]  /*6ea0*/  WARPGROUP.DEPBAR.LE gsb0, 0x0 ;  /* 0x00008000000079c5 */ /* 0x000fe40000010000 */
[----:B------:R-:W-:-:S06]  /*6eb0*/  WARPGROUP.ARRIVE ;  /* 0x00000000000079c5 */ /* 0x000fcc0000000000 */
[----:B------:R-:W-:Y:S01]  /*6ec0*/  HGMMA.64x16x16.F32 R56, gdesc[UR16].tnspA.tnspB, R56, gsb0 ;  /* 0x60200000103879f0 */ /* 0x000fe20008000838 */
[----:B------:R-:W-:Y:S02]  /*6ed0*/  UIMAD UR18, UR15, 0x180, UR10 ;  /* 0x000001800f1278a4 */ /* 0x000fe4000f8e020a */
[----:B------:R-:W-:Y:S01]  /*6ee0*/  UIADD3 UR16, UR9, 0x400, URZ ;  /* 0x0000040009107890 */ /* 0x000fe2000fffe03f */
[----:B------:R-:W-:Y:S01]  /*6ef0*/  UMOV UR19, 0xc0000010 ;  /* 0xc000001000137882 */ /* 0x000fe20000000000 */
[----:B------:R-:W-:Y:S01]  /*6f00*/  UMOV UR17, 0x8 ;  /* 0x0000000800117882 */ /* 0x000fe20000000000 */
[----:B------:R-:W-:Y:S01]  /*6f10*/  UIMAD UR10, UR15, 0x180, UR28 ;  /* 0x000001800f0a78a4 */ /* 0x000fe2000f8e021c */
[----:B------:R-:W-:-:S03]  /*6f20*/  UMOV UR21, UR17 ;  /* 0x0000001100157c82 */ /* 0x000fc60008000000 */
[----:B------:R-:W-:Y:S01]  /*6f30*/  UMOV UR20, UR16 ;  /* 0x0000001000147c82 */ /* 0x000fe20008000000 */
[----:B------:R-:W-:Y:S01]  /*6f40*/  UIADD3 UR26, UR10, 0x80, URZ ;  /* 0x000000800a1a7890 */ /* 0x000fe2000fffe03f */
        /* <DEDUP_REMOVED lines=115> */
[----:B------:R-:W-:Y:S01]  /*7680*/  UIADD3 UR10, UR4, 0x100, URZ ;  /* 0x00000100040a7890 */ /* 0x000fe2000fffe03f */
        /* <DEDUP_REMOVED lines=172> */
[----:B------:R-:W-:-:S04]  /*8150*/  USHF.L.U32 UR4, UR37, 0x1, URZ ;  /* 0x0000000125047899 */ /* 0x000fc8000800063f */
[----:B------:R-:W-:-:S04]  /*8160*/  ULOP3.LUT UR29, UR4, 0xfffffffe, UR29, 0xe2, !UPT ;  /* 0xfffffffe041d7892 */ /* 0x000fc8000f8ee21d */
[----:B------:R-:W-:Y:S01]  /*8170*/  ULEA UR8, UR29, UR8, 0x3 ;  /* 0x000000081d087291 */ /* 0x000fe2000f8e183f */
[----:B------:R-:W-:Y:S02]  /*8180*/  WARPGROUP.DEPBAR.LE gsb0, 0x0 ;  /* 0x00008000000079c5 */ /* 0x000fe40000010000 */
[----:B------:R-:W-:-:S06]  /*8190*/  WARPGROUP.ARRIVE ;  /* 0x00000000000079c5 */ /* 0x000fcc0000000000 */
[----:B------:R-:W-:Y:S03]  /*81a0*/  HGMMA.64x16x16.F32 R176, gdesc[UR16].tnspB, R176, gsb0 ;  /* 0x4020000010b079f0 */ /* 0x000fe600080008b0 */
[----:B------:R-:W-:Y:S02]  /*81b0*/  WARPGROUP.DEPBAR.LE gsb0, 0x0 ;  /* 0x00008000000079c5 */ /* 0x000fe40000010000 */
[----:B------:R-:W-:Y:S01]  /*81c0*/  SYNCS.ARRIVE.TRANS64.A1T0 RZ, [UR8], RZ ;  /* 0x000000ffffff79a7 */ /* 0x000fe20008100008 */
[----:B------:R-:W-:Y:S05]  /*81d0*/  @!P1 BRA `(.L_x_33) ;  /* 0x0000000000049947 */ /* 0x000fea0003800000 */
[----:B------:R-:W-:Y:S01]  /*81e0*/  BPT.TRAP 0x1 ;  /* 0x000000040000795c */ /* 0x000fe20000300000 */
.L_x_33:
[----:B------:R-:W-:Y:S02]  /*81f0*/  LEA R105, R12, UR36, 0x3 ;  /* 0x000000240c697c11 */ /* 0x000fe4000f8e18ff */
[----:B------:R-:W-:-:S04]  /*8200*/  SHF.L.U32 R4, R221, 0x1f, RZ ;  /* 0x0000001fdd047819 */ /* 0x000fc800000006ff */
[----:B------:R-:W1:Y:S02]  /*8210*/  SYNCS.PHASECHK.TRANS64.TRYWAIT P2, [R105+URZ+0x26890], R4 ;  /* 0x02689004690075a7 */ /* 0x000e64000804017f */
[----:B-1----:R-:W-:Y:S05]  /*8220*/  @!P2 BRA `(.L_x_34) ;  /* 0x0000005800c8a947 */ /* 0x002fea0003800000 */
.L_x_135:
[----:B------:R-:W2:Y:S01]  /*8230*/  S2UR UR4, SR_SWINHI ;  /* 0x00000000000479c3 */ /* 0x000ea20000002f00 */
[----:B-1----:R-:W-:-:S05]  /*8240*/  IMAD R4, R12, 0x1800, RZ ;  /* 0x000018000c047824 */ /* 0x002fca00078e02ff */
[----:B------:R-:W-:Y:S02]  /*8250*/  SHF.R.S32.HI R6, RZ, 0x1f, R4 ;  /* 0x0000001fff067819 */ /* 0x000fe40000011404 */
[----:B------:R-:W-:-:S04]  /*8260*/  IADD3 R4, P2, R15, R4, RZ ;  /* 0x000000040f047210 */ /* 0x000fc80007f5e0ff */
[----:B------:R-:W-:Y:S01]  /*8270*/  LEA.HI.X.SX32 R5, R15, R6, 0x1, P2 ;  /* 0x000000060f057211 */ /* 0x000fe200010f0eff */
[----:B------:R-:W-:Y:S01]  /*8280*/  UMOV UR8, UR36 ;  /* 0x0000002400087c82 */ /* 0x000fe20008000000 */
[----:B--2---:R-:W-:Y:S01]  /*8290*/  UMOV UR9, UR4 ;  /* 0x0000000400097c82 */ /* 0x004fe20008000000 */
[----:B------:R-:W-:-:S04]  /*82a0*/  LEA R103, P2, R4, UR8, 0x2 ;  /* 0x0000000804677c11 */ /* 0x000fc8000f8410ff */
[----:B------:R-:W-:Y:S02]  /*82b0*/  LEA.HI.X R104, R4, UR9, R5, 0x2, P2 ;  /* 0x0000000904687c11 */ /* 0x000fe400090f1405 */
[C---:B------:R-:W-:Y:S02]  /*82c0*/  IADD3 R5, P5, R103.reuse, 0x1a000, RZ ;  /* 0x0001a00067057810 */ /* 0x040fe40007fbe0ff */
[C---:B------:R-:W-:Y:S02]  /*82d0*/  IADD3 R7, P2, R103.reuse, 0x1a600, RZ ;  /* 0x0001a60067077810 */ /* 0x040fe40007f5e0ff */
[C---:B------:R-:W-:Y:S02]  /*82e0*/  IADD3 R9, P4, R103.reuse, 0x1a020, RZ ;  /* 0x0001a02067097810 */ /* 0x040fe40007f9e0ff */
[----:B------:R-:W-:Y:S02]  /*82f0*/  IADD3 R11, P3, R103, 0x1a620, RZ ;  /* 0x0001a620670b7810 */ /* 0x000fe40007f7e0ff */
[----:B------:R-:W-:-:S02]  /*8300*/  LOP3.LUT R4, R5, 0x180, RZ, 0xc0, !PT ;  /* 0x0000018005047812 */ /* 0x000fc400078ec0ff */
[----:B------:R-:W-:Y:S02]  /*8310*/  LOP3.LUT R6, R7, 0x180, RZ, 0xc0, !PT ;  /* 0x0000018007067812 */ /* 0x000fe400078ec0ff */
[----:B------:R-:W-:Y:S02]  /*8320*/  LOP3.LUT R8, R9, 0x180, RZ, 0xc0, !PT ;  /* 0x0000018009087812 */ /* 0x000fe400078ec0ff */
[----:B------:R-:W-:Y:S02]  /*8330*/  LOP3.LUT R10, R11, 0x180, RZ, 0xc0, !PT ;  /* 0x000001800b0a7812 */ /* 0x000fe400078ec0ff */
[----:B------:R-:W-:Y:S02]  /*8340*/  SHF.R.U64 R4, R4, 0x3, RZ ;  /* 0x0000000304047819 */ /* 0x000fe400000012ff */
[----:B------:R-:W-:Y:S02]  /*8350*/  SHF.R.U64 R6, R6, 0x3, RZ ;  /* 0x0000000306067819 */ /* 0x000fe400000012ff */
[----:B------:R-:W-:-:S02]  /*8360*/  SHF.R.U64 R8, R8, 0x3, RZ ;  /* 0x0000000308087819 */ /* 0x000fc400000012ff */
[----:B------:R-:W-:Y:S02]  /*8370*/  SHF.R.U64 R10, R10, 0x3, RZ ;  /* 0x000000030a0a7819 */ /* 0x000fe400000012ff */
[----:B------:R-:W-:Y:S01]  /*8380*/  LOP3.LUT R4, R4, R5, RZ, 0x3c, !PT ;  /* 0x0000000504047212 */ /* 0x000fe200078e3cff */
[--C-:B------:R-:W-:Y:S01]  /*8390*/  IMAD.X R5, RZ, RZ, R104.reuse, P5 ;  /* 0x000000ffff057224 */ /* 0x100fe200028e0668 */
[----:B------:R-:W-:Y:S01]  /*83a0*/  LOP3.LUT R6, R6, R7, RZ, 0x3c, !PT ;  /* 0x0000000706067212 */ /* 0x000fe200078e3cff */
[--C-:B------:R-:W-:Y:S01]  /*83b0*/  IMAD.X R7, RZ, RZ, R104.reuse, P2 ;  /* 0x000000ffff077224 */ /* 0x100fe200010e0668 */
[C---:B------:R-:W-:Y:S02]  /*83c0*/  IADD3 R23, P6, R103.reuse, 0x1d000, RZ ;  /* 0x0001d00067177810 */ /* 0x040fe40007fde0ff */
[----:B------:R-:W-:Y:S01]  /*83d0*/  LOP3.LUT R8, R8, R9, RZ, 0x3c, !PT ;  /* 0x0000000908087212 */ /* 0x000fe200078e3cff */
[--C-:B------:R-:W-:Y:S01]  /*83e0*/  IMAD.X R9, RZ, RZ, R104.reuse, P4 ;  /* 0x000000ffff097224 */ /* 0x100fe200020e0668 */
[C---:B------:R-:W-:Y:S01]  /*83f0*/  IADD3 R21, P5, R103.reuse, 0x1d600, RZ ;  /* 0x0001d60067157810 */ /* 0x040fe20007fbe0ff */
[----:B------:R1:W-:Y:S01]  /*8400*/  ST.E desc[UR12][R4.64], R64 ;  /* 0x0000004004007985 */ /* 0x0003e2000c10190c */
[----:B------:R-:W-:Y:S01]  /*8410*/  LOP3.LUT R10, R10, R11, RZ, 0x3c, !PT ;  /* 0x0000000b0a0a7212 */ /* 0x000fe200078e3cff */
[----:B------:R-:W-:Y:S01]  /*8420*/  IMAD.X R11, RZ, RZ, R104, P3 ;  /* 0x000000ffff0b7224 */ /* 0x000fe200018e0668 */
[C---:B------:R-:W-:Y:S01]  /*8430*/  IADD3 R19, P2, R103.reuse, 0x1d020, RZ ;  /* 0x0001d02067137810 */ /* 0x040fe20007f5e0ff */
[----:B------:R1:W-:Y:S01]  /*8440*/  ST.E desc[UR12][R4.64+0x4], R65 ;  /* 0x0000044104007985 */ /* 0x0003e2000c10190c */
[----:B------:R-:W-:-:S02]  /*8450*/  IADD3 R17, P4, R103, 0x1d620, RZ ;  /* 0x0001d62067117810 */ /* 0x000fc40007f9e0ff */
[----:B------:R-:W-:Y:S01]  /*8460*/  LOP3.LUT R22, R23, 0x180, RZ, 0xc0, !PT ;  /* 0x0000018017167812 */ /* 0x000fe200078ec0ff */
[----:B------:R1:W-:Y:S01]  /*8470*/  ST.E desc[UR12][R6.64], R66 ;  /* 0x0000004206007985 */ /* 0x0003e2000c10190c */
[----:B------:R-:W-:Y:S02]  /*8480*/  IADD3 R73, P3, R103, 0x1a200, RZ ;  /* 0x0001a20067497810 */ /* 0x000fe40007f7e0ff */
[----:B------:R-:W-:Y:S01]  /*8490*/  LOP3.LUT R20, R21, 0x180, RZ, 0xc0, !PT ;  /* 0x0000018015147812 */ /* 0x000fe200078ec0ff */
[----:B------:R1:W-:Y:S01]  /*84a0*/  ST.E desc[UR12][R6.64+0x4], R67 ;  /* 0x0000044306007985 */ /* 0x0003e2000c10190c */
[----:B------:R-:W-:Y:S02]  /*84b0*/  LOP3.LUT R18, R19, 0x180, RZ, 0xc0, !PT ;  /* 0x0000018013127812 */ /* 0x000fe400078ec0ff */
[----:B------:R-:W-:Y:S01]  /*84c0*/  LOP3.LUT R16, R17, 0x180, RZ, 0xc0, !PT ;  /* 0x0000018011107812 */ /* 0x000fe200078ec0ff */
[----:B------:R1:W-:Y:S01]  /*84d0*/  ST.E desc[UR12][R8.64], R68 ;  /* 0x0000004408007985 */ /* 0x0003e2000c10190c */
[----:B------:R-:W-:-:S02]  /*84e0*/  SHF.R.U64 R22, R22, 0x3, RZ ;  /* 0x0000000316167819 */ /* 0x000fc400000012ff */
[----:B------:R-:W-:Y:S01]  /*84f0*/  LOP3.LUT R72, R73, 0x180, RZ, 0xc0, !PT ;  /* 0x0000018049487812 */ /* 0x000fe200078ec0ff */
[----:B------:R1:W-:Y:S01]  /*8500*/  ST.E desc[UR12][R8.64+0x4], R69 ;  /* 0x0000044508007985 */ /* 0x0003e2000c10190c */
[----:B------:R-:W-:Y:S02]  /*8510*/  SHF.R.U64 R20, R20, 0x3, RZ ;  /* 0x0000000314147819 */ /* 0x000fe400000012ff */
[----:B------:R-:W-:Y:S01]  /*8520*/  SHF.R.U64 R18, R18, 0x3, RZ ;  /* 0x0000000312127819 */ /* 0x000fe200000012ff */
[----:B------:R1:W-:Y:S01]  /*8530*/  ST.E desc[UR12][R10.64], R70 ;  /* 0x000000460a007985 */ /* 0x0003e2000c10190c */
[----:B------:R-:W-:Y:S02]  /*8540*/  SHF.R.U64 R16, R16, 0x3, RZ ;  /* 0x0000000310107819 */ /* 0x000fe400000012ff */
[----:B------:R-:W-:Y:S01]  /*8550*/  LOP3.LUT R22, R22, R23, RZ, 0x3c, !PT ;  /* 0x0000001716167212 */ /* 0x000fe200078e3cff */
[--C-:B------:R-:W-:Y:S01]  /*8560*/  IMAD.X R23, RZ, RZ, R104.reuse, P6 ;  /* 0x000000ffff177224 */ /* 0x100fe200030e0668 */
[----:B------:R-:W-:Y:S01]  /*8570*/  SHF.R.U64 R72, R72, 0x3, RZ ;  /* 0x0000000348487819 */ /* 0x000fe200000012ff */
[----:B------:R1:W-:Y:S01]  /*8580*/  ST.E desc[UR12][R10.64+0x4], R71 ;  /* 0x000004470a007985 */ /* 0x0003e2000c10190c */
[----:B------:R-:W-:Y:S01]  /*8590*/  LOP3.LUT R20, R20, R21, RZ, 0x3c, !PT ;  /* 0x0000001514147212 */ /* 0x000fe200078e3cff */
[--C-:B------:R-:W-:Y:S01]  /*85a0*/  IMAD.X R21, RZ, RZ, R104.reuse, P5 ;  /* 0x000000ffff157224 */ /* 0x100fe200028e0668 */
        /* <DEDUP_REMOVED lines=9> */
[----:B------:R-:W-:Y:S01]  /*8640*/  LOP3.LUT R72, R72, R73, RZ, 0x3c, !PT ;  /* 0x0000004948487212 */ /* 0x000fe200078e3cff */
[----:B------:R-:W-:Y:S01]  /*8650*/  IMAD.X R73, RZ, RZ, R104, P3 ;  /* 0x000000ffff497224 */ /* 0x000fe200018e0668 */
[----:B------:R-:W-:Y:S01]  /*8660*/  IADD3 R81, P4, R103, 0x1d200, RZ ;  /* 0x0001d20067517810 */ /* 0x000fe20007f9e0ff */
[----:B------:R1:W-:Y:S01]  /*8670*/  ST.E desc[UR12][R20.64], R58 ;  /* 0x0000003a14007985 */ /* 0x0003e2000c10190c */
[----:B------:R-:W-:Y:S02]  /*8680*/  LOP3.LUT R74, R75, 0x180, RZ, 0xc0, !PT ;  /* 0x000001804b4a7812 */ /* 0x000fe400078ec0ff */
[----:B------:R-:W-:Y:S01]  /*8690*/  IADD3 R83, P3, R103, 0x1d800, RZ ;  /* 0x0001d80067537810 */ /* 0x000fe20007f7e0ff */
[----:B------:R1:W-:Y:S01]  /*86a0*/  ST.E desc[UR12][R20.64+0x4], R59 ;  /* 0x0000043b14007985 */ /* 0x0003e2000c10190c */
[----:B------:R-:W-:Y:S02]  /*86b0*/  LOP3.LUT R76, R77, 0x180, RZ, 0xc0, !PT ;  /* 0x000001804d4c7812 */ /* 0x000fe400078ec0ff */
[----:B------:R-:W-:Y:S01]  /*86c0*/  LOP3.LUT R78, R79, 0x180, RZ, 0xc0, !PT ;  /* 0x000001804f4e7812 */ /* 0x000fe200078ec0ff */
[----:B------:R1:W-:Y:S01]  /*86d0*/  ST.E desc[UR12][R18.64], R60 ;  /* 0x0000003c12007985 */ /* 0x0003e2000c10190c */
[----:B------:R-:W-:-:S02]  /*86e0*/  LOP3.LUT R80, R81, 0x180, RZ, 0xc0, !PT ;  /* 0x0000018051507812 */ /* 0x000fc400078ec0ff */
[----:B------:R-:W-:Y:S01]  /*86f0*/  SHF.R.U64 R74, R74, 0x3, RZ ;  /* 0x000000034a4a7819 */ /* 0x000fe200000012ff */
[----:B------:R1:W-:Y:S01]  /*8700*/  ST.E desc[UR12][R18.64+0x4], R61 ;  /* 0x0000043d12007985 */ /* 0x0003e2000c10190c */
[----:B------:R-:W-:Y:S02]  /*8710*/  LOP3.LUT R82, R83, 0x180, RZ, 0xc0, !PT ;  /* 0x0000018053527812 */ /* 0x000fe400078ec0ff */
[----:B------:R-:W-:Y:S01]  /*8720*/  SHF.R.U64 R76, R76, 0x3, RZ ;  /* 0x000000034c4c7819 */ /* 0x000fe200000012ff */
[----:B------:R1:W-:Y:S01]  /*8730*/  ST.E desc[UR12][R16.64], R62 ;  /* 0x0000003e10007985 */ /* 0x0003e2000c10190c */
[----:B------:R-:W-:Y:S02]  /*8740*/  SHF.R.U64 R78, R78, 0x3, RZ ;  /* 0x000000034e4e7819 */ /* 0x000fe400000012ff */
[----:B------:R-:W-:Y:S01]  /*8750*/  SHF.R.U64 R80, R80, 0x3, RZ ;  /* 0x0000000350507819 */ /* 0x000fe200000012ff */
[----:B------:R1:W-:Y:S01]  /*8760*/  ST.E desc[UR12][R16.64+0x4], R63 ;  /* 0x0000043f10007985 */ /* 0x0003e2000c10190c */
[----:B------:R-:W-:Y:S01]  /*8770*/  LOP3.LUT R74, R74, R75, RZ, 0x3c, !PT ;  /* 0x0000004b4a4a7212 */ /* 0x000fe200078e3cff */
[--C-:B------:R-:W-:Y:S01]  /*8780*/  IMAD.X R75, RZ, RZ, R104.reuse, P6 ;  /* 0x000000ffff4b7224 */ /* 0x100fe200030e0668 */
[----:B------:R-:W-:Y:S01]  /*8790*/  SHF.R.U64 R82, R82, 0x3, RZ ;  /* 0x0000000352527819 */ /* 0x000fe200000012ff */
[----:B------:R1:W-:Y:S01]  /*87a0*/  ST.E desc[UR12][R72.64], R48 ;  /* 0x0000003048007985 */ /* 0x0003e2000c10190c */
[----:B------:R-:W-:Y:S01]  /*87b0*/  LOP3.LUT R76, R76, R77, RZ, 0x3c, !PT ;  /* 0x0000004d4c4c7212 */ /* 0x000fe200078e3cff */
[--C-:B------:R-:W-:Y:S01]  /*87c0*/  IMAD.X R77, RZ, RZ, R104.reuse, P5 ;  /* 0x000000ffff4d7224 */ /* 0x100fe200028e0668 */
[----:B------:R-:W-:Y:S01]  /*87d0*/  LOP3.LUT R78, R78, R79, RZ, 0x3c, !PT ;  /* 0x0000004f4e4e7212 */ /* 0x000fe200078e3cff */
[----:B------:R-:W-:Y:S01]  /*87e0*/  IMAD.X R79, RZ, RZ, R104, P2 ;  /* 0x000000ffff4f7224 */ /* 0x000fe200010e0668 */
[C---:B------:R-:W-:Y:S01]  /*87f0*/  IADD3 R85, P6, R103.reuse, 0x1d220, RZ ;  /* 0x0001d22067557810 */ /* 0x040fe20007fde0ff */
[----:B------:R1:W-:Y:S01]  /*8800*/  ST.E desc[UR12][R72.64+0x4], R49 ;  /* 0x0000043148007985 */ /* 0x0003e2000c10190c */
[----:B------:R-:W-:-:S02]  /*8810*/  IADD3 R87, P5, R103, 0x1d820, RZ ;  /* 0x0001d82067577810 */ /* 0x000fc40007fbe0ff */
[----:B------:R-:W-:Y:S01]  /*8820*/  LOP3.LUT R80, R80, R81, RZ, 0x3c, !PT ;  /* 0x0000005150507212 */ /* 0x000fe200078e3cff */
[--C-:B------:R-:W-:Y:S01]  /*8830*/  IMAD.X R81, RZ, RZ, R104.reuse, P4 ;  /* 0x000000ffff517224 */ /* 0x100fe200020e0668 */
[----:B------:R-:W-:Y:S01]  /*8840*/  LOP3.LUT R82, R82, R83, RZ, 0x3c, !PT ;  /* 0x0000005352527212 */ /* 0x000fe200078e3cff */
[----:B------:R-:W-:Y:S01]  /*8850*/  IMAD.X R83, RZ, RZ, R104, P3 ;  /* 0x000000ffff537224 */ /* 0x000fe200018e0668 */
[C---:B------:R-:W-:Y:S01]  /*8860*/  IADD3 R89, P2, R103.reuse, 0x1a400, RZ ;  /* 0x0001a40067597810 */ /* 0x040fe20007f5e0ff */
[----:B------:R1:W-:Y:S01]  /*8870*/  ST.E desc[UR12][R74.64], R50 ;  /* 0x000000324a007985 */ /* 0x0003e2000c10190c */
[----:B------:R-:W-:Y:S02]  /*8880*/  IADD3 R91, P4, R103, 0x1aa00, RZ ;  /* 0x0001aa00675b7810 */ /* 0x000fe40007f9e0ff */
[----:B------:R-:W-:Y:S01]  /*8890*/  LOP3.LUT R84, R85, 0x180, RZ, 0xc0, !PT ;  /* 0x0000018055547812 */ /* 0x000fe200078ec0ff */
[----:B------:R1:W-:Y:S01]  /*88a0*/  ST.E desc[UR12][R74.64+0x4], R51 ;  /* 0x000004334a007985 */ /* 0x0003e2000c10190c */
[----:B------:R-:W-:-:S02]  /*88b0*/  IADD3 R93, P3, R103, 0x1a420, RZ ;  /* 0x0001a420675d7810 */ /* 0x000fc40007f7e0ff */
[----:B------:R-:W-:Y:S01]  /*88c0*/  LOP3.LUT R86, R87, 0x180, RZ, 0xc0, !PT ;  /* 0x0000018057567812 */ /* 0x000fe200078ec0ff */
[----:B------:R1:W-:Y:S01]  /*88d0*/  ST.E desc[UR12][R76.64], R52 ;  /* 0x000000344c007985 */ /* 0x0003e2000c10190c */
[----:B------:R-:W-:Y:S02]  /*88e0*/  LOP3.LUT R88, R89, 0x180, RZ, 0xc0, !PT ;  /* 0x0000018059587812 */ /* 0x000fe400078ec0ff */
[----:B------:R-:W-:Y:S01]  /*88f0*/  LOP3.LUT R90, R91, 0x180, RZ, 0xc0, !PT ;  /* 0x000001805b5a7812 */ /* 0x000fe200078ec0ff */
[----:B------:R1:W-:Y:S01]  /*8900*/  ST.E desc[UR12][R76.64+0x4], R53 ;  /* 0x000004354c007985 */ /* 0x0003e2000c10190c */
[----:B------:R-:W-:Y:S02]  /*8910*/  SHF.R.U64 R84, R84, 0x3, RZ ;  /* 0x0000000354547819 */ /* 0x000fe400000012ff */
[----:B------:R-:W-:Y:S01]  /*8920*/  LOP3.LUT R92, R93, 0x180, RZ, 0xc0, !PT ;  /* 0x000001805d5c7812 */ /* 0x000fe200078ec0ff */
[----:B------:R1:W-:Y:S01]  /*8930*/  ST.E desc[UR12][R78.64], R54 ;  /* 0x000000364e007985 */ /* 0x0003e2000c10190c */
[----:B------:R-:W-:-:S02]  /*8940*/  SHF.R.U64 R86, R86, 0x3, RZ ;  /* 0x0000000356567819 */ /* 0x000fc400000012ff */
        /* <DEDUP_REMOVED lines=9> */
[C---:B------:R-:W-:Y:S01]  /*89e0*/  IADD3 R95, P6, R103.reuse, 0x1aa20, RZ ;  /* 0x0001aa20675f7810 */ /* 0x040fe20007fde0ff */
        /* <DEDUP_REMOVED lines=35> */
[----:B------:R-:W-:Y:S01]  /*8c20*/  LOP3.LUT R100, R100, R101, RZ, 0x3c, !PT ;  /* 0x0000006564647212 */ /* 0x000fe200078e3cff */
[----:B------:R1:W-:Y:S01]  /*8c30*/  ST.E desc[UR12][R90.64], R34 ;  /* 0x000000225a007985 */ /* 0x0003e2000c10190c */
[----:B------:R-:W-:Y:S01]  /*8c40*/  LOP3.LUT R102, R102, R103, RZ, 0x3c, !PT ;  /* 0x0000006766667212 */ /* 0x000fe200078e3cff */
[----:B------:R-:W-:-:S02]  /*8c50*/  IMAD.X R101, RZ, RZ, R104, P4 ;  /* 0x000000ffff657224 */ /* 0x000fc400020e0668 */
[----:B------:R1:W-:Y:S01]  /*8c60*/  ST.E desc[UR12][R90.64+0x4], R35 ;  /* 0x000004235a007985 */ /* 0x0003e2000c10190c */
[----:B------:R-:W-:-:S03]  /*8c70*/  IMAD.X R103, RZ, RZ, R104, P3 ;  /* 0x000000ffff677224 */ /* 0x000fc600018e0668 */
[----:B------:R1:W-:Y:S04]  /*8c80*/  ST.E desc[UR12][R92.64], R36 ;  /* 0x000000245c007985 */ /* 0x0003e8000c10190c */
        /* <DEDUP_REMOVED lines=10> */
[----:B------:R1:W-:Y:S01]  /*8d30*/  ST.E desc[UR12][R102.64+0x4], R31 ;  /* 0x0000041f66007985 */ /* 0x0003e2000c10190c */
[----:B------:R-:W-:Y:S01]  /*8d40*/  @!PT LDS RZ, [RZ] ;  /* 0x00000000fffff984 */ /* 0x000fe20000000800 */
[----:B------:R-:W-:Y:S01]  /*8d50*/  @!PT LDS RZ, [RZ] ;  /* 0x00000000fffff984 */ /* 0x000fe20000000800 */
[----:B------:R-:W-:Y:S01]  /*8d60*/  @!PT LDS RZ, [RZ] ;  /* 0x00000000fffff984 */ /* 0x000fe20000000800 */
[----:B------:R-:W-:Y:S01]  /*8d70*/  @!PT LDS RZ, [RZ] ;  /* 0x00000000fffff984 */ /* 0x000fe20000000800 */
[----:B------:R2:W-:Y:S06]  /*8d80*/  MEMBAR.ALL.CTA ;  /* 0x0000000000007992 */ /* 0x0005ec0000008000 */
[----:B--2---:R-:W2:Y:S01]  /*8d90*/  FENCE.VIEW.ASYNC.S ;  /* 0x00000000000073c6 */ /* 0x004ea20000000000 */
[----:B------:R-:W-:Y:S05]  /*8da0*/  @!P1 BRA `(.L_x_35) ;  /* 0x0000000000049947 */ /* 0x000fea0003800000 */
[----:B------:R-:W-:Y:S01]  /*8db0*/  BPT.TRAP 0x1 ;  /* 0x000000040000795c */ /* 0x000fe20000300000 */
.L_x_35:
[----:B--2---:R3:W-:Y:S01]  /*8dc0*/  SYNCS.ARRIVE.TRANS64.A1T0 RZ, [R105+URZ+0x26880], RZ ;  /* 0x026880ff69ff79a7 */ /* 0x0047e2000810003f */
[----:B------:R-:W-:-:S04]  /*8dd0*/  UIADD3 UR37, UR37, 0x1, URZ ;  /* 0x0000000125257890 */ /* 0x000fc8000fffe03f */
[----:B------:R-:W-:-:S04]  /*8de0*/  UISETP.NE.AND UP0, UPT, UR37, 0x2, UPT ;  /* 0x000000022500788c */ /* 0x000fc8000bf05270 */
[----:B------:R-:W-:Y:S02]  /*8df0*/  USEL UR4, URZ, 0x1, UP0 ;  /* 0x000000013f047887 */ /* 0x000fe40008000000 */
[----:B------:R-:W-:-:S04]  /*8e00*/  USEL UR37, UR37, URZ, UP0 ;  /* 0x0000003f25257287 */ /* 0x000fc80008000000 */
[----:B---3--:R-:W-:-:S08]  /*8e10*/  LOP3.LUT R0, R0, UR4, RZ, 0x3c, !PT ;  /* 0x0000000400007c12 */ /* 0x008fd0000f8e3cff */
.L_x_31:
[C---:B-1----:R-:W-:Y:S01]  /*8e20*/  VIADD R4, R12.reuse, 0x1 ;  /* 0x000000010c047836 */ /* 0x042fe20000000000 */
[----:B------:R-:W-:-:S04]  /*8e30*/  ISETP.NE.AND P2, PT, R12, 0x1, PT ;  /* 0x000000010c00780c */ /* 0x000fc80003f45270 */
[C---:B------:R-:W-:Y:S02]  /*8e40*/  ISETP.NE.AND P1, PT, R4.reuse, 0x2, PT ;  /* 0x000000020400780c */ /* 0x040fe40003f25270 */
[----:B------:R-:W-:Y:S02]  /*8e50*/  SEL R6, RZ, 0x1, P2 ;  /* 0x00000001ff067807 */ /* 0x000fe40001000000 */
[----:B------:R-:W-:Y:S02]  /*8e60*/  SEL R12, R4, RZ, P1 ;  /* 0x000000ff040c7207 */ /* 0x000fe40000800000 */
[----:B------:R-:W-:Y:S01]  /*8e70*/  LOP3.LUT R221, R221, R6, RZ, 0x3c, !PT ;  /* 0x00000006dddd7212 */ /* 0x000fe200078e3cff */
[----:B------:R-:W-:Y:S06]  /*8e80*/  @!P0 BRA `(.L_x_36) ;  /* 0x0000000000048947 */ /* 0x000fec0003800000 */
[----:B------:R-:W-:Y:S01]  /*8e90*/  BPT.TRAP 0x1 ;  /* 0x000000040000795c */ /* 0x000fe20000300000 */
.L_x_36:
[----:B------:R-:W-:Y:S02]  /*8ea0*/  UISETP.GT.U32.AND UP0, UPT, UR39, 0x1, UPT ;  /* 0x000000012700788c */ /* 0x000fe4000bf04070 */
[----:B------:R-:W-:-:S04]  /*8eb0*/  ULEA UR4, UR32, UR36, 0x3 ;  /* 0x0000002420047291 */ /* 0x000fc8000f8e183f */
[----:B------:R-:W-:Y:S01]  /*8ec0*/  UIADD3 UR4, UR4, 0x26820, URZ ;  /* 0x0002682004047890 */ /* 0x000fe2000fffe03f */
[----:B------:R-:W-:-:S03]  /*8ed0*/  PLOP3.LUT P1, PT, PT, PT, UP0, 0x80, 0x0 ;  /* 0x000000000000781c */ /* 0x000fc60003f2f008 */
[----:B------:R-:W-:-:S09]  /*8ee0*/  UPRMT UR4, URZ, 0x654, UR4 ;  /* 0x000006543f047896 */ /* 0x000fd20008000004 */
[----:B------:R-:W-:Y:S01]  /*8ef0*/  SYNCS.ARRIVE.TRANS64.RED.A1T0 RZ, [UR4], RZ ;  /* 0x000000ffffff79a7 */ /* 0x000fe20008100404 */
[----:B------:R-:W-:Y:S05]  /*8f00*/  @P1 BRA `(.L_x_37) ;  /* 0x0000000000041947 */ /* 0x000fea0003800000 */
[----:B------:R-:W-:Y:S01]  /*8f10*/  BPT.TRAP 0x1 ;  /* 0x000000040000795c */ /* 0x000fe20000300000 */
.L_x_37:
[----:B------:R-:W-:-:S04]  /*8f20*/  UIADD3 UR32, UR32, 0x1, URZ ;  /* 0x0000000120207890 */ /* 0x000fc8000fffe03f */
[----:B------:R-:W-:-:S04]  /*8f30*/  UISETP.NE.AND UP0, UPT, UR32, 0x4, UPT ;  /* 0x000000042000788c */ /* 0x000fc8000bf05270 */
[----:B------:R-:W-:Y:S01]  /*8f40*/  USEL UR32, UR32, URZ, UP0 ;  /* 0x0000003f20207287 */ /* 0x000fe20008000000 */
[----:B------:R-:W-:Y:S11]  /*8f50*/  @!P0 BRA `(.L_x_38) ;  /* 0x0000000000048947 */ /* 0x000ff60003800000 */
[----:B------:R-:W-:Y:S01]  /*8f60*/  BPT.TRAP 0x1 ;  /* 0x000000040000795c */ /* 0x000fe20000300000 */
.L_x_38:
[----:B------:R-:W-:-:S04]  /*8f70*/  ULEA UR4, UR32, UR36, 0x3 ;  /* 0x0000002420047291 */ /* 0x000fc8000f8e183f */
[----:B------:R-:W-:-:S04]  /*8f80*/  UIADD3 UR4, UR4, 0x26820, URZ ;  /* 0x0002682004047890 */ /* 0x000fc8000fffe03f */
[----:B------:R-:W-:-:S09]  /*8f90*/  UPRMT UR4, URZ, 0x654, UR4 ;  /* 0x000006543f047896 */ /* 0x000fd20008000004 */
[----:B------:R-:W-:Y:S01]  /*8fa0*/  SYNCS.ARRIVE.TRANS64.RED.A1T0 RZ, [UR4], RZ ;  /* 0x000000ffffff79a7 */ /* 0x000fe20008100404 */
[----:B------:R-:W-:Y:S05]  /*8fb0*/  @P1 BRA `(.L_x_39) ;  /* 0x0000000000041947 */ /* 0x000fea0003800000 */
[----:B------:R-:W-:Y:S01]  /*8fc0*/  BPT.TRAP 0x1 ;  /* 0x000000040000795c */ /* 0x000fe20000300000 */
.L_x_39:
[----:B------:R-:W-:Y:S01]  /*8fd0*/  UIADD3 UR4, UR7, 0x1, URZ ;  /* 0x0000000107047890 */ /* 0x000fe2000fffe03f */
[C---:B------:R-:W-:Y:S01]  /*8fe0*/  ISETP.GT.AND P1, PT, R14.reuse, 0x1, PT ;  /* 0x000000010e00780c */ /* 0x040fe20003f24270 */
[----:B------:R-:W-:Y:S01]  /*8ff0*/  UIADD3 UR32, UR32, 0x1, URZ ;  /* 0x0000000120207890 */ /* 0x000fe2000fffe03f */
[----:B------:R-:W-:Y:S01]  /*9000*/  VIADD R14, R14, 0xffffffff ;  /* 0xffffffff0e0e7836 */ /* 0x000fe20000000000 */
[----:B------:R-:W-:Y:S02]  /*9010*/  UISETP.NE.AND UP0, UPT, UR4, 0x4, UPT ;  /* 0x000000040400788c */ /* 0x000fe4000bf05270 */
[----:B------:R-:W-:Y:S02]  /*9020*/  UISETP.NE.AND UP1, UPT, UR32, 0x4, UPT ;  /* 0x000000042000788c */ /* 0x000fe4000bf25270 */
[----:B------:R-:W-:Y:S02]  /*9030*/  USEL UR7, URZ, 0x1, UP0 ;  /* 0x000000013f077887 */ /* 0x000fe40008000000 */
[----:B------:R-:W-:-:S02]  /*9040*/  USEL UR32, UR32, URZ, UP1 ;  /* 0x0000003f20207287 */ /* 0x000fc40008800000 */
[----:B------:R-:W-:Y:S02]  /*9050*/  USEL UR4, UR4, URZ, UP0 ;  /* 0x0000003f04047287 */ /* 0x000fe40008000000 */
[----:B------:R-:W-:Y:S01]  /*9060*/  LOP3.LUT R13, R13, UR7, RZ, 0x3c, !PT ;  /* 0x000000070d0d7c12 */ /* 0x000fe2000f8e3cff */
[----:B------:R-:W-:Y:S09]  /*9070*/  @P1 BRA `(.L_x_40) ;  /* 0xffffff8000a81947 */ /* 0x000ff2000383ffff */
.L_x_18:
[----:B------:R-:W-:Y:S05]  /*9080*/  @!P0 BRA `(.L_x_41) ;  /* 0x0000000000048947 */ /* 0x000fea0003800000 */
[----:B-1----:R-:W-:Y:S01]  /*9090*/  BPT.TRAP 0x1 ;  /* 0x000000040000795c */ /* 0x002fe20000300000 */
.L_x_41:
[----:B------:R-:W-:Y:S02]  /*90a0*/  UISETP.GT.U32.AND UP0, UPT, UR39, 0x1, UPT ;  /* 0x000000012700788c */ /* 0x000fe4000bf04070 */
[----:B------:R-:W-:-:S04]  /*90b0*/  UIADD3 UR4, UR34, 0x26860, URZ ;  /* 0x0002686022047890 */ /* 0x000fc8000fffe03f */
[----:B------:R-:W-:Y:S01]  /*90c0*/  PLOP3.LUT P1, PT, PT, PT, UP0, 0x80, 0x0 ;  /* 0x000000000000781c */ /* 0x000fe20003f2f008 */
[----:B------:R-:W-:-:S09]  /*90d0*/  UPRMT UR4, URZ, 0x654, UR4 ;  /* 0x000006543f047896 */ /* 0x000fd20008000004 */
[----:B------:R-:W-:Y:S03]  /*90e0*/  SYNCS.ARRIVE.TRANS64.RED.A1T0 RZ, [UR4], RZ ;  /* 0x000000ffffff79a7 */ /* 0x000fe60008100404 */
[----:B------:R-:W-:Y:S05]  /*90f0*/  @P1 BRA `(.L_x_42) ;  /* 0x0000000000041947 */ /* 0x000fea0003800000 */
[----:B-1----:R-:W-:Y:S01]  /*9100*/  BPT.TRAP 0x1 ;  /* 0x000000040000795c */ /* 0x002fe20000300000 */
.L_x_42:
[----:B------:R-:W-:Y:S05]  /*9110*/  @!P0 BRA `(.L_x_43) ;  /* 0x0000000000048947 */ /* 0x000fea0003800000 */
[----:B-1----:R-:W-:Y:S01]  /*9120*/  BPT.TRAP 0x1 ;  /* 0x000000040000795c */ /* 0x002fe20000300000 */
.L_x_43:
[----:B------:R-:W-:-:S04]  /*9130*/  UIADD3 UR34, UR34, 0x26868, URZ ;  /* 0x0002686822227890 */ /* 0x000fc8000fffe03f */
[----:B------:R-:W-:-:S09]  /*9140*/  UPRMT UR34, URZ, 0x654, UR34 ;  /* 0x000006543f227896 */ /* 0x000fd20008000022 */
[----:B------:R-:W-:Y:S01]  /*9150*/  SYNCS.ARRIVE.TRANS64.RED.A1T0 RZ, [UR34], RZ ;  /* 0x000000ffffff79a7 */ /* 0x000fe20008100422 */
[----:B------:R-:W-:Y:S05]  /*9160*/  @P1 BRA `(.L_x_44) ;  /* 0x0000000000041947 */ /* 0x000fea0003800000 */
[----:B-1----:R-:W-:Y:S01]  /*9170*/  BPT.TRAP 0x1 ;  /* 0x000000040000795c */ /* 0x002fe20000300000 */
.L_x_44:
[----:B------:R-:W-:-:S04]  /*9180*/  ULOP3.LUT UR45, UR45, 0x2, URZ, 0xfc, !UPT ;  /* 0x000000022d2d7892 */ /* 0x000fc8000f8efc3f */
[----:B------:R-:W-:-:S06]  /*9190*/  UISETP.NE.AND UP0, UPT, UR45, 0x3, UPT ;  /* 0x000000032d00788c */ /* 0x000fcc000bf05270 */
[----:B------:R-:W-:-:S13]  /*91a0*/  PLOP3.LUT P1, PT, PT, PT, UP0, 0x80, 0x0 ;  /* 0x000000000000781c */ /* 0x000fda0003f2f008 */
[----:B------:R-:W-:Y:S05]  /*91b0*/  @!P1 BRA `(.L_x_45) ;  /* 0x0000000000049947 */ /* 0x000fea0003800000 */
[----:B-1----:R-:W-:Y:S01]  /*91c0*/  BPT.TRAP 0x1 ;  /* 0x000000040000795c */ /* 0x002fe20000300000 */
.L_x_45:
[----:B------:R-:W-:Y:S02]  /*91d0*/  LEA R3, R12, UR36, 0x3 ;  /* 0x000000240c037c11 */ /* 0x000fe4000f8e18ff */
[----:B------:R-:W-:-:S04]  /*91e0*/  SHF.L.U32 R2, R221, 0x1f, RZ ;  /* 0x0000001fdd027819 */ /* 0x000fc800000006ff */
[----:B------:R-:W4:Y:S02]  /*91f0*/  SYNCS.PHASECHK.TRANS64.TRYWAIT P0, [R3+URZ+0x26890], R2 ;  /* 0x02689002030075a7 */ /* 0x000f24000800017f */
[----:B----4-:R-:W-:Y:S05]  /*9200*/  @!P0 BRA `(.L_x_46) ;  /* 0x0000004800e48947 */ /* 0x010fea0003800000 */
.L_x_136:
[----:B------:R-:W-:Y:S05]  /*9210*/  @!P1 BRA `(.L_x_47) ;  /* 0x0000000000049947 */ /* 0x000fea0003800000 */
[----:B-1----:R-:W-:Y:S01]  /*9220*/  BPT.TRAP 0x1 ;  /* 0x000000040000795c */ /* 0x002fe20000300000 */
.L_x_47:
[----:B------:R-:W-:-:S05]  /*9230*/  VIADD R12, R12, 0x1 ;  /* 0x000000010c0c7836 */ /* 0x000fca0000000000 */
[----:B------:R-:W-:-:S04]  /*9240*/  ISETP.NE.AND P0, PT, R12, 0x2, PT ;  /* 0x000000020c00780c */ /* 0x000fc80003f05270 */
[----:B----4-:R-:W-:Y:S02]  /*9250*/  SEL R2, RZ, 0x1, P0 ;  /* 0x00000001ff027807 */ /* 0x010fe40000000000 */
[----:B------:R-:W-:Y:S02]  /*9260*/  SEL R12, R12, RZ, P0 ;  /* 0x000000ff0c0c7207 */ /* 0x000fe40000000000 */
[----:B------:R-:W-:Y:S02]  /*9270*/  LOP3.LUT R2, R221, R2, RZ, 0x3c, !PT ;  /* 0x00000002dd027212 */ /* 0x000fe400078e3cff */
[----:B------:R-:W-:Y:S02]  /*9280*/  LEA R3, R12, UR36, 0x3 ;  /* 0x000000240c037c11 */ /* 0x000fe4000f8e18ff */
[----:B------:R-:W-:-:S04]  /*9290*/  SHF.L.U32 R2, R2, 0x1f, RZ ;  /* 0x0000001f02027819 */ /* 0x000fc800000006ff */
[----:B------:R-:W4:Y:S02]  /*92a0*/  SYNCS.PHASECHK.TRANS64.TRYWAIT P0, [R3+URZ+0x26890], R2 ;  /* 0x02689002030075a7 */ /* 0x000f24000800017f */
[----:B----4-:R-:W-:Y:S05]  /*92b0*/  @!P0 BRA `(.L_x_48) ;  /* 0x0000004800cc8947 */ /* 0x010fea0003800000 */
.L_x_137:
[----:B------:R-:W-:Y:S01]  /*92c0*/  ULEA UR4, UR37, UR38, 0x1 ;  /* 0x0000002625047291 */ /* 0x000fe2000f8e083f */
[----:B----4-:R-:W-:Y:S02]  /*92d0*/  SHF.L.U32 R2, R0, 0x1f, RZ ;  /* 0x0000001f00027819 */ /* 0x010fe400000006ff */
[----:B------:R-:W-:Y:S01]  /*92e0*/  MOV R0, RZ ;  /* 0x000000ff00007202 */ /* 0x000fe20000000f00 */
[----:B------:R-:W-:-:S03]  /*92f0*/  ULEA UR4, UR4, UR36, 0x3 ;  /* 0x0000002404047291 */ /* 0x000fc6000f8e183f */
[----:B------:R-:W-:-:S06]  /*9300*/  LOP3.LUT P1, RZ, R0, 0x9f, RZ, 0xc0, !PT ;  /* 0x0000009f00ff7812 */ /* 0x000fcc000782c0ff */
[----:B------:R-:W4:Y:S02]  /*9310*/  SYNCS.PHASECHK.TRANS64.TRYWAIT P0, [UR4+0x268a0], R2 ;  /* 0x0268a002ff0075a7 */ /* 0x000f240008000144 */
[----:B----4-:R-:W-:Y:S05]  /*9320*/  @!P0 BRA `(.L_x_49) ;  /* 0x0000004800c48947 */ /* 0x010fea0003800000 */
.L_x_138:
[----:B------:R-:W-:Y:S05]  /*9330*/  @!P1 BRA `(.L_x_50) ;  /* 0x0000000000409947 */ /* 0x000fea0003800000 */
[----:B------:R-:W-:Y:S01]  /*9340*/  MOV R0, 0x0 ;  /* 0x0000000000007802 */ /* 0x000fe20000000f00 */
[----:B------:R-:W-:Y:S01]  /*9350*/  ULDC.64 UR4, c[0x4][0x70] ;  /* 0x01001c0000047ab9 */ /* 0x000fe20000000a00 */
[----:B------:R-:W-:Y:S01]  /*9360*/  ULDC.64 UR6, c[0x4][0x8] ;  /* 0x0100020000067ab9 */ /* 0x000fe20000000a00 */
[----:B---3--:R-:W-:Y:S01]  /*9370*/  IMAD.U32 R4, RZ, RZ, UR4 ;  /* 0x00000004ff047e24 */ /* 0x008fe2000f8e00ff */
[----:B----4-:R3:W4:Y:S01]  /*9380*/  LDC.64 R2, c[0x4][R0] ;  /* 0x0100000000027b82 */ /* 0x0107220000000a00 */
[----:B--2---:R-:W-:Y:S01]  /*9390*/  IMAD.U32 R5, RZ, RZ, UR5 ;  /* 0x00000005ff057e24 */ /* 0x004fe2000f8e00ff */
[----:B------:R-:W-:Y:S01]  /*93a0*/  ULDC.64 UR4, c[0x4][0x78] ;  /* 0x01001e0000047ab9 */ /* 0x000fe20000000a00 */
[----:B------:R-:W-:Y:S02]  /*93b0*/  IMAD.U32 R10, RZ, RZ, UR6 ;  /* 0x00000006ff0a7e24 */ /* 0x000fe4000f8e00ff */
[----:B------:R-:W-:Y:S02]  /*93c0*/  IMAD.U32 R6, RZ, RZ, UR4 ;  /* 0x00000004ff067e24 */ /* 0x000fe4000f8e00ff */
[----:B------:R-:W-:-:S02]  /*93d0*/  IMAD.U32 R7, RZ, RZ, UR5 ;  /* 0x00000005ff077e24 */ /* 0x000fc4000f8e00ff */
[----:B------:R-:W-:Y:S02]  /*93e0*/  IMAD.U32 R11, RZ, RZ, UR7 ;  /* 0x00000007ff0b7e24 */ /* 0x000fe4000f8e00ff */
[----:B------:R-:W-:Y:S02]  /*93f0*/  IMAD.MOV.U32 R8, RZ, RZ, 0x70 ;  /* 0x00000070ff087424 */ /* 0x000fe400078e00ff */
[----:B------:R-:W-:Y:S02]  /*9400*/  IMAD.MOV.U32 R12, RZ, RZ, 0x1 ;  /* 0x00000001ff0c7424 */ /* 0x000fe400078e00ff */
[----:B---3--:R-:W-:-:S07]  /*9410*/  IMAD.MOV.U32 R13, RZ, RZ, RZ ;  /* 0x000000ffff0d7224 */ /* 0x008fce00078e00ff */
[----:B------:R-:W-:-:S07]  /*9420*/  LEPC R20, `(.L_x_50) ;  /* 0x000000001014794e */ /* 0x000fce0000000000 */
[----:B-1--4-:R-:W-:Y:S05]  /*9430*/  CALL.ABS.NOINC R2 ;  /* 0x0000000002007343 */ /* 0x012fea0003c00000 */
.L_x_50:
[----:B------:R-:W-:Y:S02]  /*9440*/  IMAD.U32 R16, RZ, RZ, UR36 ;  /* 0x00000024ff107e24 */ /* 0x000fe4000f8e00ff */
[----:B----4-:R-:W-:-:S04]  /*9450*/  IMAD.U32 R3, RZ, RZ, UR38 ;  /* 0x00000026ff037e24 */ /* 0x010fc8000f8e00ff */
[----:B------:R-:W-:-:S05]  /*9460*/  IMAD R16, R3, 0x2200, R16 ;  /* 0x0000220003107824 */ /* 0x000fca00078e0210 */
[----:B------:R-:W-:-:S13]  /*9470*/  LOP3.LUT P0, RZ, R16, 0x90, RZ, 0xc0, !PT ;  /* 0x0000009010ff7812 */ /* 0x000fda000780c0ff */
[----:B------:R-:W-:Y:S05]  /*9480*/  @!P0 BRA `(.L_x_51) ;  /* 0x0000000000408947 */ /* 0x000fea0003800000 */
[----:B------:R-:W-:Y:S01]  /*9490*/  MOV R0, 0x0 ;  /* 0x0000000000007802 */ /* 0x000fe20000000f00 */
[----:B------:R-:W-:Y:S01]  /*94a0*/  ULDC.64 UR4, c[0x4][0x70] ;  /* 0x01001c0000047ab9 */ /* 0x000fe20000000a00 */
[----:B------:R-:W-:Y:S01]  /*94b0*/  ULDC.64 UR6, c[0x4][0x78] ;  /* 0x01001e0000067ab9 */ /* 0x000fe20000000a00 */
[----:B---3--:R-:W-:Y:S01]  /*94c0*/  IMAD.U32 R4, RZ, RZ, UR4 ;  /* 0x00000004ff047e24 */ /* 0x008fe2000f8e00ff */
[----:B------:R3:W4:Y:S01]  /*94d0*/  LDC.64 R2, c[0x4][R0] ;  /* 0x0100000000027b82 */ /* 0x0007220000000a00 */
        /* <DEDUP_REMOVED lines=11> */
.L_x_51:
[----:B------:R-:W4:Y:S01]  /*9590*/  S2R R6, SR_TID.X ;  /* 0x0000000000067919 */ /* 0x000f220000002100 */
[----:B------:R-:W-:Y:S02]  /*95a0*/  F2FP.F16.F32.PACK_AB R192, R193, R192 ;  /* 0x000000c0c1c0723e */ /* 0x000fe400000000ff */
[----:B------:R-:W-:Y:S02]  /*95b0*/  F2FP.F16.F32.PACK_AB R193, R195, R194 ;  /* 0x000000c2c3c1723e */ /* 0x000fe400000000ff */
[----:B------:R-:W-:Y:S02]  /*95c0*/  F2FP.F16.F32.PACK_AB R194, R197, R196 ;  /* 0x000000c4c5c2723e */ /* 0x000fe400000000ff */
[----:B------:R-:W-:Y:S02]  /*95d0*/  F2FP.F16.F32.PACK_AB R195, R199, R198 ;  /* 0x000000c6c7c3723e */ /* 0x000fe400000000ff */
[C---:B----4-:R-:W-:Y:S01]  /*95e0*/  LOP3.LUT R0, R6.reuse, 0x7f, RZ, 0xc0, !PT ;  /* 0x0000007f06007812 */ /* 0x050fe200078ec0ff */
[C---:B------:R-:W-:Y:S01]  /*95f0*/  IMAD.SHL.U32 R2, R6.reuse, 0x10, RZ ;  /* 0x0000001006027824 */ /* 0x040fe200078e00ff */
[----:B---3--:R-:W-:Y:S01]  /*9600*/  SHF.R.U32.HI R4, RZ, 0x1, R6 ;  /* 0x00000001ff047819 */ /* 0x008fe20000011606 */
[----:B--2---:R-:W-:-:S02]  /*9610*/  IMAD.SHL.U32 R5, R6, 0x8, RZ ;  /* 0x0000000806057824 */ /* 0x004fc400078e00ff */
[----:B------:R-:W-:Y:S01]  /*9620*/  VIADD R17, R0, 0x1f ;  /* 0x0000001f00117836 */ /* 0x000fe20000000000 */
[----:B------:R-:W-:Y:S01]  /*9630*/  LOP3.LUT R3, R2, 0x40, RZ, 0xc0, !PT ;  /* 0x0000004002037812 */ /* 0x000fe200078ec0ff */
[----:B------:R-:W-:Y:S01]  /*9640*/  IMAD.SHL.U32 R0, R6, 0x2, RZ ;  /* 0x0000000206007824 */ /* 0x000fe200078e00ff */
[----:B------:R-:W-:Y:S02]  /*9650*/  LOP3.LUT R5, R5, 0x300, RZ, 0xc0, !PT ;  /* 0x0000030005057812 */ /* 0x000fe400078ec0ff */
[----:B------:R-:W-:Y:S02]  /*9660*/  ISETP.GT.U32.AND P1, PT, R17, 0x3e, PT ;  /* 0x0000003e1100780c */ /* 0x000fe40003f24070 */
[----:B------:R-:W-:Y:S02]  /*9670*/  LOP3.LUT R3, R3, 0x8, R4, 0xf8, !PT ;  /* 0x0000000803037812 */ /* 0x000fe400078ef804 */
[----:B------:R-:W-:Y:S02]  /*9680*/  LOP3.LUT R5, R5, 0x30, R2, 0xf8, !PT ;  /* 0x0000003005057812 */ /* 0x000fe400078ef802 */
[----:B------:R-:W-:-:S02]  /*9690*/  LOP3.LUT R0, R3, 0x8, R0, 0x78, !PT ;  /* 0x0000000803007812 */ /* 0x000fc400078e7800 */
[----:B------:R-:W-:Y:S02]  /*96a0*/  LOP3.LUT R5, R5, 0x80, R2, 0xf8, !PT ;  /* 0x0000008005057812 */ /* 0x000fe400078ef802 */
[----:B------:R-:W-:Y:S02]  /*96b0*/  P2R R2, PR, RZ, 0x2 ;  /* 0x00000002ff027803 */ /* 0x000fe40000000000 */
[----:B------:R-:W-:Y:S01]  /*96c0*/  LOP3.LUT R19, R5, R0, RZ, 0xfc, !PT ;  /* 0x0000000005137212 */ /* 0x000fe200078efcff */
[----:B------:R-:W-:Y:S06]  /*96d0*/  @P1 BRA `(.L_x_52) ;  /* 0x0000000000041947 */ /* 0x000fec0003800000 */
[----:B------:R-:W-:-:S04]  /*96e0*/  DEPBAR.LE SB0, 0x1 ;  /* 0x000080400000791a */ /* 0x000fc80000000000 */
.L_x_52:
[----:B------:R-:W-:Y:S05]  /*96f0*/  WARPSYNC.ALL ;  /* 0x0000000000007948 */ /* 0x000fea0003800000 */
[----:B------:R-:W-:Y:S01]  /*9700*/  BAR.SYNC.DEFER_BLOCKING 0x1, 0x80 ;  /* 0x0042000000007b1d */ /* 0x000fe20000010000 */
[----:B------:R-:W-:Y:S01]  /*9710*/  IMAD R0, R19, 0x2, R16 ;  /* 0x0000000213007824 */ /* 0x000fe200078e0210 */
[----:B------:R-:W-:Y:S02]  /*9720*/  F2FP.F16.F32.PACK_AB R184, R185, R184 ;  /* 0x000000b8b9b8723e */ /* 0x000fe400000000ff */
[----:B------:R-:W-:Y:S02]  /*9730*/  F2FP.F16.F32.PACK_AB R176, R177, R176 ;  /* 0x000000b0b1b0723e */ /* 0x000fe400000000ff */
[----:B------:R-:W-:Y:S01]  /*9740*/  ULDC.64 UR40, c[0x0][0x198] ;  /* 0x0000660000287ab9 */ /* 0x000fe20000000a00 */
[----:B------:R-:W-:Y:S01]  /*9750*/  BSSY B0, `(.L_x_53) ;  /* 0x000001a000007945 */ /* 0x000fe20003800000 */
[----:B------:R-:W-:-:S02]  /*9760*/  F2FP.F16.F32.PACK_AB R185, R187, R186 ;  /* 0x000000babbb9723e */ /* 0x000fc400000000ff */
[----:B------:R-:W-:Y:S02]  /*9770*/  F2FP.F16.F32.PACK_AB R177, R179, R178 ;  /* 0x000000b2b3b1723e */ /* 0x000fe400000000ff */
[----:B------:R-:W-:Y:S02]  /*9780*/  F2FP.F16.F32.PACK_AB R186, R189, R188 ;  /* 0x000000bcbdba723e */ /* 0x000fe400000000ff */
[----:B------:R-:W-:Y:S02]  /*9790*/  F2FP.F16.F32.PACK_AB R187, R191, R190 ;  /* 0x000000bebfbb723e */ /* 0x000fe400000000ff */
[----:B------:R-:W-:Y:S02]  /*97a0*/  F2FP.F16.F32.PACK_AB R178, R181, R180 ;  /* 0x000000b4b5b2723e */ /* 0x000fe400000000ff */
[----:B------:R-:W-:Y:S01]  /*97b0*/  F2FP.F16.F32.PACK_AB R179, R183, R182 ;  /* 0x000000b6b7b3723e */ /* 0x000fe200000000ff */
[----:B------:R2:W-:Y:S01]  /*97c0*/  STSM.16.M88.4 [R0], R192 ;  /* 0x000000c000007844 */ /* 0x0005e20000000200 */
[----:B------:R-:W-:Y:S01]  /*97d0*/  @!PT LDS RZ, [RZ] ;  /* 0x00000000fffff984 */ /* 0x000fe20000000800 */
[----:B------:R-:W-:Y:S01]  /*97e0*/  @!PT LDS RZ, [RZ] ;  /* 0x00000000fffff984 */ /* 0x000fe20000000800 */
[----:B------:R-:W-:Y:S01]  /*97f0*/  @!PT LDS RZ, [RZ] ;  /* 0x00000000fffff984 */ /* 0x000fe20000000800 */
[----:B------:R-:W-:Y:S01]  /*9800*/  @!PT LDS RZ, [RZ] ;  /* 0x00000000fffff984 */ /* 0x000fe20000000800 */
[----:B------:R3:W-:Y:S06]  /*9810*/  MEMBAR.ALL.CTA ;  /* 0x0000000000007992 */ /* 0x0007ec0000008000 */
[----:B---3--:R-:W3:Y:S02]  /*9820*/  FENCE.VIEW.ASYNC.S ;  /* 0x00000000000073c6 */ /* 0x008ee40000000000 */
[----:B---3--:R-:W-:Y:S06]  /*9830*/  BAR.SYNC.DEFER_BLOCKING 0x1, 0x80 ;  /* 0x0042000000007b1d */ /* 0x008fec0000010000 */
[----:B------:R-:W-:Y:S05]  /*9840*/  @P1 BRA `(.L_x_54) ;  /* 0x0000000000281947 */ /* 0x000fea0003800000 */
[----:B------:R-:W-:Y:S01]  /*9850*/  S2UR UR12, SR_CTAID.Z ;  /* 0x00000000000c79c3 */ /* 0x000fe20000002700 */
[----:B------:R-:W-:Y:S01]  /*9860*/  R2UR UR8, R16 ;  /* 0x00000000100872ca */ /* 0x000fe200000e0000 */
[----:B------:R-:W-:Y:S02]  /*9870*/  UIADD3 UR4, UP0, UR40, 0x9f0, URZ ;  /* 0x000009f028047890 */ /* 0x000fe4000ff1e03f */
[----:B-1----:R-:W-:Y:S02]  /*9880*/  USHF.L.U32 UR10, UR42, 0x6, URZ ;  /* 0x000000062a0a7899 */ /* 0x002fe4000800063f */
[----:B------:R-:W-:Y:S02]  /*9890*/  UIADD3.X UR5, URZ, UR41, URZ, UP0, !UPT ;  /* 0x000000293f057290 */ /* 0x000fe400087fe43f */
[----:B------:R-:W1:Y:S01]  /*98a0*/  S2UR UR11, SR_CTAID.Y ;  /* 0x00000000000b79c3 */ /* 0x000e620000002600 */
[----:B------:R-:W-:-:S06]  /*98b0*/  UMOV UR9, URZ ;  /* 0x0000003f00097c82 */ /* 0x000fcc0008000000 */
[----:B-1----:R3:W-:Y:S01]  /*98c0*/  UTMASTG.4D [UR8], [UR4] ;  /* 0x00000008040073b5 */ /* 0x0027e20008018000 */
[----:B------:R0:W-:Y:S01]  /*98d0*/  UTMACMDFLUSH ;  /* 0x00000000000079b7 */ /* 0x0001e20000000000 */
[----:B---3--:R-:W-:-:S04]  /*98e0*/  DEPBAR.LE SB0, 0x1 ;  /* 0x000080400000791a */ /* 0x008fc80000000000 */
.L_x_54:
[----:B-1----:R-:W-:Y:S05]  /*98f0*/  BSYNC B0 ;  /* 0x0000000000007941 */ /* 0x002fea0003800000 */
.L_x_53:
[----:B------:R-:W-:Y:S01]  /*9900*/  BAR.SYNC.DEFER_BLOCKING 0x1, 0x80 ;  /* 0x0042000000007b1d */ /* 0x000fe20000010000 */
[----:B------:R-:W-:-:S05]  /*9910*/  MOV R2, RZ ;  /* 0x000000ff00027202 */ /* 0x000fca0000000f00 */
[----:B------:R-:W-:Y:S01]  /*9920*/  BSSY B0, `(.L_x_55) ;  /* 0x0000015000007945 */ /* 0x000fe20003800000 */
[----:B------:R1:W-:Y:S01]  /*9930*/  STSM.16.M88.4 [R0+0x800], R184 ;  /* 0x000800b800007844 */ /* 0x0003e20000000200 */
        /* <DEDUP_REMOVED lines=11> */
[----:B------:R-:W-:Y:S02]  /*99f0*/  USHF.L.U32 UR10, UR42, 0x6, URZ ;  /* 0x000000062a0a7899 */ /* 0x000fe4000800063f */
[----:B------:R-:W-:Y:S02]  /*9a00*/  UIADD3.X UR5, URZ, UR41, URZ, UP0, !UPT ;  /* 0x000000293f057290 */ /* 0x000fe400087fe43f */
[----:B------:R-:W3:Y:S01]  /*9a10*/  S2UR UR11, SR_CTAID.Y ;  /* 0x00000000000b79c3 */ /* 0x000ee20000002600 */
[----:B------:R-:W-:-:S05]  /*9a20*/  UMOV UR9, 0x10 ;  /* 0x0000001000097882 */ /* 0x000fca0000000000 */
[----:B------:R-:W-:-:S09]  /*9a30*/  UIADD3 UR8, UR8, 0x800, URZ ;  /* 0x0000080008087890 */ /* 0x000fd2000fffe03f */
[----:B---3--:R3:W-:Y:S01]  /*9a40*/  UTMASTG.4D [UR8], [UR4] ;  /* 0x00000008040073b5 */ /* 0x0087e20008018000 */
[----:B------:R0:W-:Y:S01]  /*9a50*/  UTMACMDFLUSH ;  /* 0x00000000000079b7 */ /* 0x0001e20000000000 */
[----:B---3--:R-:W-:-:S04]  /*9a60*/  DEPBAR.LE SB0, 0x1 ;  /* 0x000080400000791a */ /* 0x008fc80000000000 */
.L_x_56:
[----:B------:R-:W-:Y:S05]  /*9a70*/  BSYNC B0 ;  /* 0x0000000000007941 */ /* 0x000fea0003800000 */
.L_x_55:
[----:B------:R-:W-:Y:S01]  /*9a80*/  BAR.SYNC.DEFER_BLOCKING 0x1, 0x80 ;  /* 0x0042000000007b1d */ /* 0x000fe20000010000 */
[----:B------:R-:W-:-:S05]  /*9a90*/  LOP3.LUT P0, RZ, R2, 0x9f, RZ, 0xc0, !PT ;  /* 0x0000009f02ff7812 */ /* 0x000fca000780c0ff */
[----:B------:R-:W-:Y:S01]  /*9aa0*/  BSSY B0, `(.L_x_57) ;  /* 0x0000013000007945 */ /* 0x000fe20003800000 */
[----:B------:R3:W-:Y:S01]  /*9ab0*/  STSM.16.M88.4 [R0], R176 ;  /* 0x000000b000007844 */ /* 0x0007e20000000200 */
[----:B------:R-:W-:Y:S01]  /*9ac0*/  @!PT LDS RZ, [RZ] ;  /* 0x00000000fffff984 */ /* 0x000fe20000000800 */
[----:B------:R-:W-:Y:S01]  /*9ad0*/  @!PT LDS RZ, [RZ] ;  /* 0x00000000fffff984 */ /* 0x000fe20000000800 */
[----:B------:R-:W-:Y:S01]  /*9ae0*/  @!PT LDS RZ, [RZ] ;  /* 0x00000000fffff984 */ /* 0x000fe20000000800 */
[----:B------:R-:W-:Y:S01]  /*9af0*/  @!PT LDS RZ, [RZ] ;  /* 0x00000000fffff984 */ /* 0x000fe20000000800 */
[----:B------:R4:W-:Y:S06]  /*9b00*/  MEMBAR.ALL.CTA ;  /* 0x0000000000007992 */ /* 0x0009ec0000008000 */
[----:B----4-:R-:W4:Y:S02]  /*9b10*/  FENCE.VIEW.ASYNC.S ;  /* 0x00000000000073c6 */ /* 0x010f240000000000 */
[----:B----4-:R-:W-:Y:S06]  /*9b20*/  BAR.SYNC.DEFER_BLOCKING 0x1, 0x80 ;  /* 0x0042000000007b1d */ /* 0x010fec0000010000 */
[----:B------:R-:W-:Y:S05]  /*9b30*/  @P1 BRA `(.L_x_58) ;  /* 0x0000000000241947 */ /* 0x000fea0003800000 */
[----:B------:R-:W-:Y:S01]  /*9b40*/  S2UR UR12, SR_CTAID.Z ;  /* 0x00000000000c79c3 */ /* 0x000fe20000002700 */
[----:B------:R-:W-:Y:S01]  /*9b50*/  R2UR UR8, R16 ;  /* 0x00000000100872ca */ /* 0x000fe200000e0000 */
[----:B------:R-:W-:Y:S02]  /*9b60*/  UIADD3 UR4, UP0, UR40, 0x9f0, URZ ;  /* 0x000009f028047890 */ /* 0x000fe4000ff1e03f */
[----:B------:R-:W-:Y:S02]  /*9b70*/  USHF.L.U32 UR10, UR42, 0x6, URZ ;  /* 0x000000062a0a7899 */ /* 0x000fe4000800063f */
[----:B------:R-:W-:Y:S02]  /*9b80*/  UIADD3.X UR5, URZ, UR41, URZ, UP0, !UPT ;  /* 0x000000293f057290 */ /* 0x000fe400087fe43f */
[----:B------:R-:W4:Y:S01]  /*9b90*/  S2UR UR11, SR_CTAID.Y ;  /* 0x00000000000b79c3 */ /* 0x000f220000002600 */
[----:B------:R-:W-:-:S06]  /*9ba0*/  UMOV UR9, 0x20 ;  /* 0x0000002000097882 */ /* 0x000fcc0000000000 */
[----:B----4-:R4:W-:Y:S02]  /*9bb0*/  UTMASTG.4D [UR8], [UR4] ;  /* 0x00000008040073b5 */ /* 0x0109e40008018000 */
[----:B----4-:R0:W-:Y:S02]  /*9bc0*/  UTMACMDFLUSH ;  /* 0x00000000000079b7 */ /* 0x0101e40000000000 */
.L_x_58:
[----:B------:R-:W-:Y:S05]  /*9bd0*/  BSYNC B0 ;  /* 0x0000000000007941 */ /* 0x000fea0003800000 */
.L_x_57:
[----:B------:R-:W-:Y:S05]  /*9be0*/  @!P0 BRA `(.L_x_59) ;  /* 0x0000000000408947 */ /* 0x000fea0003800000 */
[----:B-123--:R-:W-:Y:S01]  /*9bf0*/  MOV R0, 0x0 ;  /* 0x0000000000007802 */ /* 0x00efe20000000f00 */
[----:B------:R-:W-:Y:S01]  /*9c00*/  ULDC.64 UR4, c[0x4][0x70] ;  /* 0x01001c0000047ab9 */ /* 0x000fe20000000a00 */
[----:B------:R-:W-:Y:S01]  /*9c10*/  ULDC.64 UR6, c[0x4][0x8] ;  /* 0x0100020000067ab9 */ /* 0x000fe20000000a00 */
[----:B------:R-:W-:Y:S01]  /*9c20*/  IMAD.U32 R4, RZ, RZ, UR4 ;  /* 0x00000004ff047e24 */ /* 0x000fe2000f8e00ff */
[----:B------:R1:W2:Y:S01]  /*9c30*/  LDC.64 R2, c[0x4][R0] ;  /* 0x0100000000027b82 */ /* 0x0002a20000000a00 */
[----:B------:R-:W-:Y:S01]  /*9c40*/  IMAD.U32 R5, RZ, RZ, UR5 ;  /* 0x00000005ff057e24 */ /* 0x000fe2000f8e00ff */
[----:B------:R-:W-:Y:S01]  /*9c50*/  ULDC.64 UR4, c[0x4][0x78] ;  /* 0x01001e0000047ab9 */ /* 0x000fe20000000a00 */
[----:B------:R-:W-:Y:S02]  /*9c60*/  IMAD.U32 R10, RZ, RZ, UR6 ;  /* 0x00000006ff0a7e24 */ /* 0x000fe4000f8e00ff */
[----:B------:R-:W-:Y:S02]  /*9c70*/  IMAD.U32 R6, RZ, RZ, UR4 ;  /* 0x00000004ff067e24 */ /* 0x000fe4000f8e00ff */
[----:B------:R-:W-:-:S02]  /*9c80*/  IMAD.U32 R7, RZ, RZ, UR5 ;  /* 0x00000005ff077e24 */ /* 0x000fc4000f8e00ff */
[----:B------:R-:W-:Y:S02]  /*9c90*/  IMAD.U32 R11, RZ, RZ, UR7 ;  /* 0x00000007ff0b7e24 */ /* 0x000fe4000f8e00ff */
[----:B------:R-:W-:Y:S02]  /*9ca0*/  IMAD.MOV.U32 R8, RZ, RZ, 0x70 ;  /* 0x00000070ff087424 */ /* 0x000fe400078e00ff */
[----:B------:R-:W-:Y:S02]  /*9cb0*/  IMAD.MOV.U32 R12, RZ, RZ, 0x1 ;  /* 0x00000001ff0c7424 */ /* 0x000fe400078e00ff */
[----:B-1----:R-:W-:-:S07]  /*9cc0*/  IMAD.MOV.U32 R13, RZ, RZ, RZ ;  /* 0x000000ffff0d7224 */ /* 0x002fce00078e00ff */
[----:B------:R-:W-:-:S07]  /*9cd0*/  LEPC R20, `(.L_x_59) ;  /* 0x000000001014794e */ /* 0x000fce0000000000 */
[----:B--2---:R-:W-:Y:S05]  /*9ce0*/  CALL.ABS.NOINC R2 ;  /* 0x0000000002007343 */ /* 0x004fea0003c00000 */
.L_x_59:
[----:B------:R-:W-:-:S05]  /*9cf0*/  VIADD R18, R16, 0x1100 ;  /* 0x0000110010127836 */ /* 0x000fca0000000000 */
[----:B------:R-:W-:-:S13]  /*9d00*/  LOP3.LUT P0, RZ, R18, 0x90, RZ, 0xc0, !PT ;  /* 0x0000009012ff7812 */ /* 0x000fda000780c0ff */
        /* <DEDUP_REMOVED lines=17> */
.L_x_60:
[----:B------:R-:W-:Y:S01]  /*9e20*/  ISETP.GT.U32.AND P6, PT, R17, 0x3e, PT ;  /* 0x0000003e1100780c */ /* 0x000fe20003fc4070 */
[----:B------:R-:W-:Y:S01]  /*9e30*/  IMAD R18, R19, 0x2, R18 ;  /* 0x0000000213127824 */ /* 0x000fe200078e0212 */
[----:B------:R-:W-:Y:S01]  /*9e40*/  F2FP.F16.F32.PACK_AB R168, R169, R168 ;  /* 0x000000a8a9a8723e */ /* 0x000fe200000000ff */
[----:B------:R-:W-:Y:S01]  /*9e50*/  IMAD R19, R19, 0x2, R16 ;  /* 0x0000000213137824 */ /* 0x000fe200078e0210 */
        /* <DEDUP_REMOVED lines=10> */
[----:B------:R-:W-:Y:S01]  /*9f00*/  F2FP.F16.F32.PACK_AB R155, R159, R158 ;  /* 0x0000009e9f9b723e */ /* 0x000fe200000000ff */
[----:B------:R-:W-:Y:S06]  /*9f10*/  @P6 BRA `(.L_x_61) ;  /* 0x0000000000046947 */ /* 0x000fec0003800000 */
[----:B------:R-:W-:-:S04]  /*9f20*/  DEPBAR.LE SB0, 0x1 ;  /* 0x000080400000791a */ /* 0x000fc80000000000 */
.L_x_61:
[----:B------:R-:W-:Y:S05]  /*9f30*/  WARPSYNC.ALL ;  /* 0x0000000000007948 */ /* 0x000fea0003800000 */
[----:B------:R-:W-:Y:S06]  /*9f40*/  BAR.SYNC.DEFER_BLOCKING 0x1, 0x80 ;  /* 0x0042000000007b1d */ /* 0x000fec0000010000 */
[----:B------:R-:W-:Y:S01]  /*9f50*/  BSSY B0, `(.L_x_62) ;  /* 0x0000015000007945 */ /* 0x000fe20003800000 */
[----:B------:R4:W-:Y:S01]  /*9f60*/  STSM.16.M88.4 [R19+0x1100], R168 ;  /* 0x001100a813007844 */ /* 0x0009e20000000200 */
[----:B------:R-:W-:Y:S01]  /*9f70*/  @!PT LDS RZ, [RZ] ;  /* 0x00000000fffff984 */ /* 0x000fe20000000800 */
[----:B------:R-:W-:Y:S01]  /*9f80*/  @!PT LDS RZ, [RZ] ;  /* 0x00000000fffff984 */ /* 0x000fe20000000800 */
[----:B------:R-:W-:Y:S01]  /*9f90*/  @!PT LDS RZ, [RZ] ;  /* 0x00000000fffff984 */ /* 0x000fe20000000800 */
[----:B------:R-:W-:Y:S01]  /*9fa0*/  @!PT LDS RZ, [RZ] ;  /* 0x00000000fffff984 */ /* 0x000fe20000000800 */
[----:B------:R5:W-:Y:S06]  /*9fb0*/  MEMBAR.ALL.CTA ;  /* 0x0000000000007992 */ /* 0x000bec0000008000 */
[----:B-----5:R-:W5:Y:S02]  /*9fc0*/  FENCE.VIEW.ASYNC.S ;  /* 0x00000000000073c6 */ /* 0x020f640000000000 */
[----:B-----5:R-:W-:Y:S06]  /*9fd0*/  BAR.SYNC.DEFER_BLOCKING 0x1, 0x80 ;  /* 0x0042000000007b1d */ /* 0x020fec0000010000 */
[----:B------:R-:W-:Y:S05]  /*9fe0*/  @P6 BRA `(.L_x_63) ;  /* 0x00000000002c6947 */ /* 0x000fea0003800000 */
[----:B------:R-:W-:Y:S01]  /*9ff0*/  S2UR UR12, SR_CTAID.Z ;  /* 0x00000000000c79c3 */ /* 0x000fe20000002700 */
[----:B------:R-:W-:Y:S01]  /*a000*/  R2UR UR8, R16 ;  /* 0x00000000100872ca */ /* 0x000fe200000e0000 */
[----:B------:R-:W-:Y:S02]  /*a010*/  UIADD3 UR4, UP0, UR40, 0xcf0, URZ ;  /* 0x00000cf028047890 */ /* 0x000fe4000ff1e03f */
[----:B------:R-:W-:Y:S02]  /*a020*/  USHF.L.U32 UR10, UR42, 0x6, URZ ;  /* 0x000000062a0a7899 */ /* 0x000fe4000800063f */
[----:B------:R-:W-:Y:S02]  /*a030*/  UIADD3.X UR5, URZ, UR41, URZ, UP0, !UPT ;  /* 0x000000293f057290 */ /* 0x000fe400087fe43f */
[----:B------:R-:W5:Y:S01]  /*a040*/  S2UR UR11, SR_CTAID.Y ;  /* 0x00000000000b79c3 */ /* 0x000f620000002600 */
[----:B------:R-:W-:-:S05]  /*a050*/  UMOV UR9, URZ ;  /* 0x0000003f00097c82 */ /* 0x000fca0008000000 */
[----:B------:R-:W-:-:S09]  /*a060*/  UIADD3 UR8, UR8, 0x1100, URZ ;  /* 0x0000110008087890 */ /* 0x000fd2000fffe03f */
[----:B-----5:R1:W-:Y:S01]  /*a070*/  UTMASTG.4D [UR8], [UR4] ;  /* 0x00000008040073b5 */ /* 0x0203e20008018000 */
[----:B------:R0:W-:Y:S01]  /*a080*/  UTMACMDFLUSH ;  /* 0x00000000000079b7 */ /* 0x0001e20000000000 */
[----:B-1----:R-:W-:-:S04]  /*a090*/  DEPBAR.LE SB0, 0x1 ;  /* 0x000080400000791a */ /* 0x002fc80000000000 */
.L_x_63:
[----:B------:R-:W-:Y:S05]  /*a0a0*/  BSYNC B0 ;  /* 0x0000000000007941 */ /* 0x000fea0003800000 */
.L_x_62:
        /* <DEDUP_REMOVED lines=17> */
[----:B------:R-:W-:-:S05]  /*a1c0*/  UMOV UR9, 0x10 ;  /* 0x0000001000097882 */ /* 0x000fca0000000000 */
[----:B------:R-:W-:-:S09]  /*a1d0*/  UIADD3 UR8, UR8, 0x1900, URZ ;  /* 0x0000190008087890 */ /* 0x000fd2000fffe03f */
[----:B-----5:R1:W-:Y:S01]  /*a1e0*/  UTMASTG.4D [UR8], [UR4] ;  /* 0x00000008040073b5 */ /* 0x0203e20008018000 */
[----:B------:R0:W-:Y:S01]  /*a1f0*/  UTMACMDFLUSH ;  /* 0x00000000000079b7 */ /* 0x0001e20000000000 */
[----:B-1----:R-:W-:-:S04]  /*a200*/  DEPBAR.LE SB0, 0x1 ;  /* 0x000080400000791a */ /* 0x002fc80000000000 */
.L_x_65:
[----:B------:R-:W-:Y:S05]  /*a210*/  BSYNC B0 ;  /* 0x0000000000007941 */ /* 0x000fea0003800000 */
.L_x_64:
[----:B------:R-:W-:Y:S06]  /*a220*/  BAR.SYNC.DEFER_BLOCKING 0x1, 0x80 ;  /* 0x0042000000007b1d */ /* 0x000fec0000010000 */
[----:B------:R-:W-:Y:S01]  /*a230*/  BSSY B0, `(.L_x_66) ;  /* 0x0000014000007945 */ /* 0x000fe20003800000 */
[----:B------:R1:W-:Y:S01]  /*a240*/  STSM.16.M88.4 [R18], R152 ;  /* 0x0000009812007844 */ /* 0x0003e20000000200 */
        /* <DEDUP_REMOVED lines=16> */
[----:B-----5:R1:W-:Y:S02]  /*a350*/  UTMASTG.4D [UR8], [UR4] ;  /* 0x00000008040073b5 */ /* 0x0203e40008018000 */
[----:B-1----:R0:W-:Y:S02]  /*a360*/  UTMACMDFLUSH ;  /* 0x00000000000079b7 */ /* 0x0021e40000000000 */
.L_x_67:
[----:B------:R-:W-:Y:S05]  /*a370*/  BSYNC B0 ;  /* 0x0000000000007941 */ /* 0x000fea0003800000 */
.L_x_66:
[----:B------:R-:W-:Y:S01]  /*a380*/  ULOP3.LUT UR38, UR38, 0x1, URZ, 0xc, !UPT ;  /* 0x0000000126267892 */ /* 0x000fe2000f8e0c3f */
[----:B------:R-:W-:-:S04]  /*a390*/  DEPBAR.LE SB0, 0x0 ;  /* 0x000080000000791a */ /* 0x000fc80000000000 */
[----:B------:R-:W-:Y:S01]  /*a3a0*/  ULEA UR37, UR37, UR38, 0x1 ;  /* 0x0000002625257291 */ /* 0x000fe2000f8e083f */
[----:B------:R-:W-:-:S04]  /*a3b0*/  DEPBAR.LE SB0, 0x0 ;  /* 0x000080000000791a */ /* 0x000fc80000000000 */
[----:B------:R-:W-:-:S09]  /*a3c0*/  ULEA UR37, UR37, UR36, 0x3 ;  /* 0x0000002425257291 */ /* 0x000fd2000f8e183f */
[----:B------:R-:W-:Y:S01]  /*a3d0*/  SYNCS.ARRIVE.TRANS64.A1T0 RZ, [UR37+0x268a0], RZ ;  /* 0x0268a0ffffff79a7 */ /* 0x000fe20008100025 */
[----:B------:R-:W-:Y:S05]  /*a3e0*/  EXIT ;  /* 0x000000000000794d */ /* 0x000fea0003800000 */
.L_x_6:
[----:B------:R-:W-:-:S08]  /*a3f0*/  NOP ;  /* 0x0000000000007918 */ /* 0x000fd00000000000 */
[----:B------:R-:W1:-:S00]  /*a400*/  USETMAXREG.DEALLOC.CTAPOOL 0x18 ;  /* 0x00000018000079c8 */ /* 0x000e4000080e0500 */
[----:B------:R-:W-:-:S13]  /*a410*/  PLOP3.LUT P0, PT, PT, PT, UP0, 0x80, 0x0 ;  /* 0x000000000000781c */ /* 0x000fda0003f0f008 */
[----:B-1----:R-:W-:Y:S05]  /*a420*/  @!P0 BRA `(.L_x_68) ;  /* 0x0000001400808947 */ /* 0x002fea0003800000 */
[----:B------:R-:W-:-:S13]  /*a430*/  ISETP.NE.AND P0, PT, RZ, UR4, PT ;  /* 0x00000004ff007c0c */ /* 0x000fda000bf05270 */
[----:B------:R-:W-:Y:S05]  /*a440*/  @P0 EXIT ;  /* 0x000000000000094d */ /* 0x000fea0003800000 */
[----:B------:R-:W1:Y:S01]  /*a450*/  LDC R0, c[0x0][0x288] ;  /* 0x0000a200ff007b82 */ /* 0x000e620000000800 */
[----:B------:R-:W-:Y:S01]  /*a460*/  ELECT P0, URZ, PT ;  /* 0x00000000003f782f */ /* 0x000fe20003800000 */
[----:B------:R-:W-:-:S06]  /*a470*/  UMOV UR14, URZ ;  /* 0x0000003f000e7c82 */ /* 0x000fcc0008000000 */
[----:B------:R-:W2:Y:S01]  /*a480*/  S2UR UR15, SR_CgaCtaId ;  /* 0x00000000000f79c3 */ /* 0x000ea20000008800 */
[----:B-1----:R-:W-:-:S13]  /*a490*/  ISETP.GE.AND P1, PT, R0, 0x1, PT ;  /* 0x000000010000780c */ /* 0x002fda0003f26270 */
[----:B--2---:R-:W-:Y:S05]  /*a4a0*/  @!P1 BRA `(.L_x_69) ;  /* 0x0000001400209947 */ /* 0x004fea0003800000 */
[----:B------:R-:W1:Y:S01]  /*a4b0*/  S2UR UR59, SR_CTAID.Y ;  /* 0x00000000003b79c3 */ /* 0x000e620000002600 */
[----:B------:R-:W-:Y:S01]  /*a4c0*/  VIADD R0, R0, 0x7f ;  /* 0x0000007f00007836 */ /* 0x000fe20000000000 */
[----:B------:R-:W-:Y:S01]  /*a4d0*/  UMOV UR4, 0x78 ;  /* 0x0000007800047882 */ /* 0x000fe20000000000 */
[----:B------:R-:W-:Y:S01]  /*a4e0*/  IMAD.MOV.U32 R2, RZ, RZ, 0x1 ;  /* 0x00000001ff027424 */ /* 0x000fe200078e00ff */
[----:B------:R-:W-:Y:S01]  /*a4f0*/  ULOP3.LUT UR21, UR45, 0x1, URZ, 0xfc, !UPT ;  /* 0x000000012d157892 */ /* 0x000fe2000f8efc3f */
[----:B------:R-:W-:Y:S01]  /*a500*/  IMAD.MOV.U32 R4, RZ, RZ, RZ ;  /* 0x000000ffff047224 */ /* 0x000fe200078e00ff */
[----:B------:R-:W-:Y:S01]  /*a510*/  SHF.R.S32.HI R3, RZ, 0x1f, R0 ;  /* 0x0000001fff037819 */ /* 0x000fe20000011400 */
[----:B------:R-:W-:Y:S01]  /*a520*/  IMAD.U32 R5, RZ, RZ, UR4 ;  /* 0x00000004ff057e24 */ /* 0x000fe2000f8e00ff */
[----:B------:R-:W2:Y:S01]  /*a530*/  S2UR UR60, SR_CTAID.Z ;  /* 0x00000000003c79c3 */ /* 0x000ea20000002700 */
[----:B------:R-:W-:Y:S01]  /*a540*/  ULDC.64 UR22, c[0x0][0x198] ;  /* 0x0000660000167ab9 */ /* 0x000fe20000000a00 */
[----:B------:R-:W-:Y:S01]  /*a550*/  LEA.HI R0, R3, R0, RZ, 0x7 ;  /* 0x0000000003007211 */ /* 0x000fe200078f38ff */
[----:B------:R-:W-:Y:S01]  /*a560*/  UMOV UR14, URZ ;  /* 0x0000003f000e7c82 */ /* 0x000fe20008000000 */
[----:B------:R-:W-:Y:S01]  /*a570*/  UMOV UR13, URZ ;  /* 0x0000003f000d7c82 */ /* 0x000fe20008000000 */
[----:B------:R-:W-:Y:S01]  /*a580*/  UMOV UR58, URZ ;  /* 0x0000003f003a7c82 */ /* 0x000fe20008000000 */
[----:B------:R-:W-:-:S07]  /*a590*/  LEA.HI.SX32 R0, R0, 0x1, 0x19 ;  /* 0x0000000100007811 */ /* 0x000fce00078fcaff */
.L_x_78:
[----:B------:R-:W-:-:S06]  /*a5a0*/  UISETP.NE.AND UP0, UPT, UR21, 0x3, UPT ;  /* 0x000000031500788c */ /* 0x000fcc000bf05270 */
[----:B------:R-:W-:-:S13]  /*a5b0*/  PLOP3.LUT P3, PT, PT, PT, UP0, 0x80, 0x0 ;  /* 0x000000000000781c */ /* 0x000fda0003f6f008 */
[----:B------:R-:W-:Y:S05]  /*a5c0*/  @!P3 BRA `(.L_x_70) ;  /* 0x000000000004b947 */ /* 0x000fea0003800000 */
[----:B-12---:R-:W-:Y:S01]  /*a5d0*/  BPT.TRAP 0x1 ;  /* 0x000000040000795c */ /* 0x006fe20000300000 */
.L_x_70:
[----:B------:R-:W3:Y:S01]  /*a5e0*/  S2UR UR15, SR_CgaCtaId ;  /* 0x00000000000f79c3 */ /* 0x000ee20000008800 */
[----:B------:R-:W-:Y:S01]  /*a5f0*/  UMOV UR7, 0x400 ;  /* 0x0000040000077882 */ /* 0x000fe20000000000 */
[----:B------:R-:W-:Y:S02]  /*a600*/  SHF.L.U32 R3, R4, 0x1f, RZ ;  /* 0x0000001f04037819 */ /* 0x000fe400000006ff */
[----:B------:R-:W-:Y:S01]  /*a610*/  LOP3.LUT P2, RZ, R2, 0xff, RZ, 0xc0, !PT ;  /* 0x000000ff02ff7812 */ /* 0x000fe2000784c0ff */
[----:B---3--:R-:W-:-:S04]  /*a620*/  ULEA UR7, UR15, UR7, 0x18 ;  /* 0x000000070f077291 */ /* 0x008fc8000f8ec03f */
[----:B------:R-:W-:-:S09]  /*a630*/  ULEA UR4, UR13, UR7, 0x3 ;  /* 0x000000070d047291 */ /* 0x000fd2000f8e183f */
[----:B------:R-:W3:Y:S02]  /*a640*/  SYNCS.PHASECHK.TRANS64.TRYWAIT P1, [UR4+0x26880], R3 ;  /* 0x02688003ff0075a7 */ /* 0x000ee40008020144 */
[----:B---3--:R-:W-:Y:S05]  /*a650*/  @!P1 BRA `(.L_x_71) ;  /* 0x0000003800109947 */ /* 0x008fea0003800000 */
.L_x_139:
[----:B------:R-:W-:Y:S04]  /*a660*/  BSSY B0, `(.L_x_72) ;  /* 0x0000003000007945 */ /* 0x000fe80003800000 */
[----:B------:R-:W-:Y:S05]  /*a670*/  @!P0 BRA `(.L_x_73) ;  /* 0x0000000000048947 */ /* 0x000fea0003800000 */
[----:B------:R-:W-:-:S04]  /*a680*/  DEPBAR.LE SB0, 0x1 ;  /* 0x000080400000791a */ /* 0x000fc80000000000 */
.L_x_73:
[----:B-12---:R-:W-:Y:S05]  /*a690*/  BSYNC B0 ;  /* 0x0000000000007941 */ /* 0x006fea0003800000 */
.L_x_72:
[----:B------:R-:W-:Y:S05]  /*a6a0*/  @P2 BRA `(.L_x_74) ;  /* 0x0000000000242947 */ /* 0x000fea0003800000 */
[----:B------:R-:W-:Y:S05]  /*a6b0*/  @!P3 BRA `(.L_x_75) ;  /* 0x000000000004b947 */ /* 0x000fea0003800000 */
[----:B------:R-:W-:Y:S01]  /*a6c0*/  BPT.TRAP 0x1 ;  /* 0x000000040000795c */ /* 0x000fe20000300000 */
.L_x_75:
[----:B------:R-:W-:Y:S02]  /*a6d0*/  ULEA UR4, UR14, UR7, 0x3 ;  /* 0x000000070e047291 */ /* 0x000fe4000f8e183f */
[----:B------:R-:W-:Y:S02]  /*a6e0*/  UIADD3 UR14, UR14, 0x1, URZ ;  /* 0x000000010e0e7890 */ /* 0x000fe4000fffe03f */
[----:B------:R-:W-:Y:S02]  /*a6f0*/  UIADD3 UR4, UR4, 0x26890, URZ ;  /* 0x0002689004047890 */ /* 0x000fe4000fffe03f */
[----:B------:R-:W-:Y:S02]  /*a700*/  UISETP.NE.AND UP0, UPT, UR14, 0x2, UPT ;  /* 0x000000020e00788c */ /* 0x000fe4000bf05270 */
[----:B------:R-:W-:Y:S02]  /*a710*/  UPRMT UR4, UR15, 0x654, UR4 ;  /* 0x000006540f047896 */ /* 0x000fe40008000004 */
[----:B------:R-:W-:-:S07]  /*a720*/  USEL UR14, UR14, URZ, UP0 ;  /* 0x0000003f0e0e7287 */ /* 0x000fce0008000000 */
[----:B------:R-:W-:Y:S05]  /*a730*/  SYNCS.ARRIVE.TRANS64.RED.A1T0 RZ, [UR4], RZ ;  /* 0x000000ffffff79a7 */ /* 0x000fea0008100404 */
.L_x_74:
[----:B------:R-:W-:Y:S04]  /*a740*/  BSSY B0, `(.L_x_76) ;  /* 0x0000111000007945 */ /* 0x000fe80003800000 */
[----:B------:R-:W-:Y:S05]  /*a750*/  @!P0 BRA `(.L_x_77) ;  /* 0x00000010003c8947 */ /* 0x000fea0003800000 */
[----:B------:R-:W-:Y:S01]  /*a760*/  UIADD3 UR26, UR58, 0x18, URZ ;  /* 0x000000183a1a7890 */ /* 0x000fe2000fffe03f */
[----:B------:R-:W-:Y:S01]  /*a770*/  R2UR UR8, R5 ;  /* 0x00000000050872ca */ /* 0x000fe200000e0000 */
[----:B------:R-:W-:Y:S01]  /*a780*/  UIADD3 UR4, UP0, UR22, 0x6f0, URZ ;  /* 0x000006f016047890 */ /* 0x000fe2000ff1e03f */
[----:B------:R-:W-:Y:S01]  /*a790*/  MOV R6, UR45 ;  /* 0x0000002d00067c02 */ /* 0x000fe20008000f00 */
[----:B------:R-:W-:Y:S01]  /*a7a0*/  UIMAD UR6, UR13, 0x6000, UR7 ;  /* 0x000060000d0678a4 */ /* 0x000fe2000f8e0207 */
[----:B------:R-:W-:Y:S01]  /*a7b0*/  MOV R10, UR23 ;  /* 0x00000017000a7c02 */ /* 0x000fe20008000f00 */
[----:B------:R-:W-:Y:S01]  /*a7c0*/  UIADD3.X UR5, URZ, UR23, URZ, UP0, !UPT ;  /* 0x000000173f057290 */ /* 0x000fe200087fe43f */
[----:B------:R-:W-:Y:S01]  /*a7d0*/  MOV R8, UR26 ;  /* 0x0000001a00087c02 */ /* 0x000fe20008000f00 */
[----:B------:R-:W-:Y:S01]  /*a7e0*/  UIADD3 UR56, UR6, 0x1a000, URZ ;  /* 0x0001a00006387890 */ /* 0x000fe2000fffe03f */
[----:B------:R-:W-:Y:S01]  /*a7f0*/  R2UR UR45, R6 ;  /* 0x00000000062d72ca */ /* 0x000fe200000e0000 */
[----:B------:R-:W-:Y:S01]  /*a800*/  UIADD3 UR26, UR58, 0x8, URZ ;  /* 0x000000083a1a7890 */ /* 0x000fe2000fffe03f */
[----:B------:R-:W-:Y:S01]  /*a810*/  MOV R11, UR22 ;  /* 0x00000016000b7c02 */ /* 0x000fe20008000f00 */
[----:B------:R-:W-:Y:S01]  /*a820*/  UIADD3 UR24, UR6, 0x1a600, URZ ;  /* 0x0001a60006187890 */ /* 0x000fe2000fffe03f */
[----:B------:R-:W-:Y:S01]  /*a830*/  MOV R12, UR21 ;  /* 0x00000015000c7c02 */ /* 0x000fe20008000f00 */
[----:B------:R-:W-:Y:S01]  /*a840*/  UMOV UR57, URZ ;  /* 0x0000003f00397c82 */ /* 0x000fe20008000000 */
[----:B------:R-:W-:Y:S01]  /*a850*/  UMOV UR27, UR59 ;  /* 0x0000003b001b7c82 */ /* 0x000fe20008000000 */
[----:B------:R-:W-:Y:S01]  /*a860*/  UMOV UR28, UR60 ;  /* 0x0000003c001c7c82 */ /* 0x000fe20008000000 */
[----:B------:R-:W-:Y:S01]  /*a870*/  UMOV UR25, UR57 ;  /* 0x0000003900197c82 */ /* 0x000fe20008000000 */
[----:B------:R-:W-:Y:S01]  /*a880*/  UTMAREDG.4D.ADD [UR56], [UR4] ;  /* 0x00000038040073b6 */ /* 0x000fe20008018000 */
[----:B------:R-:W-:Y:S01]  /*a890*/  UMOV UR10, UR26 ;  /* 0x0000001a000a7c82 */ /* 0x000fe20008000000 */
[----:B------:R-:W-:Y:S01]  /*a8a0*/  UIADD3 UR34, UR58, 0x10, URZ ;  /* 0x000000103a227890 */ /* 0x000fe2000fffe03f */
[----:B---3--:R-:W-:Y:S01]  /*a8b0*/  MOV R3, UR28 ;  /* 0x0000001c00037c02 */ /* 0x008fe20008000f00 */
[----:B------:R-:W-:Y:S01]  /*a8c0*/  UIADD3 UR32, UR6, 0x1ac00, URZ ;  /* 0x0001ac0006207890 */ /* 0x000fe2000fffe03f */
[----:B------:R-:W-:Y:S01]  /*a8d0*/  MOV R7, UR27 ;  /* 0x0000001b00077c02 */ /* 0x000fe20008000f00 */
[----:B------:R-:W-:Y:S01]  /*a8e0*/  UMOV UR35, UR59 ;  /* 0x0000003b00237c82 */ /* 0x000fe20008000000 */
[----:B------:R-:W-:Y:S01]  /*a8f0*/  UMOV UR36, UR60 ;  /* 0x0000003c00247c82 */ /* 0x000fe20008000000 */
[----:B------:R1:W-:Y:S01]  /*a900*/  UTMAREDG.4D.ADD [UR24], [UR4] ;  /* 0x00000018040073b6 */ /* 0x0003e20008018000 */
[----:B------:R-:W-:Y:S01]  /*a910*/  UMOV UR33, UR57 ;  /* 0x0000003900217c82 */ /* 0x000fe20008000000 */
[----:B------:R-:W-:Y:S01]  /*a920*/  UMOV UR18, UR34 ;  /* 0x0000002200127c82 */ /* 0x000fe20008000000 */
[----:B------:R-:W-:Y:S01]  /*a930*/  UIADD3 UR50, UR58, 0x28, URZ ;  /* 0x000000283a327890 */ /* 0x000fe2000fffe03f */
[----:B------:R-:W-:Y:S01]  /*a940*/  MOV R14, UR18 ;  /* 0x00000012000e7c02 */ /* 0x000fe20008000f00 */
[----:B------:R-:W-:Y:S01]  /*a950*/  UIADD3 UR48, UR6, 0x1be00, URZ ;  /* 0x0001be0006307890 */ /* 0x000fe2000fffe03f */
[----:B------:R-:W-:Y:S01]  /*a960*/  MOV R6, UR45 ;  /* 0x0000002d00067c02 */ /* 0x000fe20008000f00 */
[----:B------:R-:W-:Y:S01]  /*a970*/  UIADD3 UR9, UR8, -0x10, URZ ;  /* 0xfffffff008097890 */ /* 0x000fe2000fffe03f */
[----:B------:R2:W-:Y:S01]  /*a980*/  UTMAREDG.4D.ADD [UR32], [UR4] ;  /* 0x00000020040073b6 */ /* 0x0005e20008018000 */
[----:B------:R-:W-:Y:S01]  /*a990*/  UIADD3 UR42, UR58, 0x40, URZ ;  /* 0x000000403a2a7890 */ /* 0x000fe2000fffe03f */
[----:B------:R-:W-:Y:S01]  /*a9a0*/  R2UR UR45, R6 ;  /* 0x00000000062d72ca */ /* 0x000fe200000e0000 */
[----:B------:R-:W-:Y:S01]  /*a9b0*/  UIADD3 UR40, UR6, 0x1d000, URZ ;  /* 0x0001d00006287890 */ /* 0x000fe2000fffe03f */
[----:B------:R-:W-:Y:S01]  /*a9c0*/  R2UR UR23, R10 ;  /* 0x000000000a1772ca */ /* 0x000fe200000e0000 */
[----:B------:R-:W-:Y:S01]  /*a9d0*/  UMOV UR51, UR59 ;  /* 0x0000003b00337c82 */ /* 0x000fe20008000000 */
[----:B------:R-:W-:Y:S01]  /*a9e0*/  UMOV UR52, UR60 ;  /* 0x0000003c00347c82 */ /* 0x000fe20008000000 */
[----:B------:R-:W-:Y:S01]  /*a9f0*/  UMOV UR49, UR57 ;  /* 0x0000003900317c82 */ /* 0x000fe20008000000 */
[----:B------:R-:W-:Y:S01]  /*aa00*/  IMAD.U32 R2, RZ, RZ, UR9 ;  /* 0x00000009ff027e24 */ /* 0x000fe2000f8e00ff */
[----:B------:R-:W-:Y:S01]  /*aa10*/  UMOV UR43, UR59 ;  /* 0x0000003b002b7c82 */ /* 0x000fe20008000000 */
[----:B------:R-:W-:Y:S01]  /*aa20*/  UMOV UR44, UR60 ;  /* 0x0000003c002c7c82 */ /* 0x000fe20008000000 */
[----:B------:R-:W-:Y:S01]  /*aa30*/  UMOV UR41, UR57 ;  /* 0x0000003900297c82 */ /* 0x000fe20008000000 */
[----:B-1----:R-:W-:Y:S01]  /*aa40*/  R2UR UR26, R8 ;  /* 0x00000000081a72ca */ /* 0x002fe200000e0000 */
[----:B------:R-:W-:Y:S01]  /*aa50*/  UIADD3 UR24, UR6, 0x1b200, URZ ;  /* 0x0001b20006187890 */ /* 0x000fe2000fffe03f */
[----:B------:R-:W-:Y:S01]  /*aa60*/  R2UR UR28, R3 ;  /* 0x00000000031c72ca */ /* 0x000fe200000e0000 */
[----:B------:R-:W-:Y:S01]  /*aa70*/  UMOV UR47, UR42 ;  /* 0x0000002a002f7c82 */ /* 0x000fe20008000000 */
[----:B------:R-:W-:Y:S01]  /*aa80*/  R2UR UR27, R7 ;  /* 0x00000000071b72ca */ /* 0x000fe200000e0000 */
[----:B------:R-:W-:Y:S01]  /*aa90*/  UIADD3 UR8, UR8, -0x8, URZ ;  /* 0xfffffff808087890 */ /* 0x000fe2000fffe03f */
[----:B------:R-:W-:Y:S01]  /*aaa0*/  R2UR UR22, R11 ;  /* 0x000000000b1672ca */ /* 0x000fe200000e0000 */
[----:B------:R-:W-:Y:S01]  /*aab0*/  UMOV UR55, UR50 ;  /* 0x0000003200377c82 */ /* 0x000fe20008000000 */
[----:B--2---:R-:W-:Y:S01]  /*aac0*/  UIADD3 UR34, UR58, 0x20, URZ ;  /* 0x000000203a227890 */ /* 0x004fe2000fffe03f */
[----:B------:R-:W-:Y:S01]  /*aad0*/  MOV R7, UR55 ;  /* 0x0000003700077c02 */ /* 0x000fe20008000f00 */
[----:B------:R-:W-:Y:S01]  /*aae0*/  UIADD3 UR16, UR6, 0x1f400, URZ ;  /* 0x0001f40006107890 */ /* 0x000fe2000fffe03f */
[----:B------:R-:W-:Y:S01]  /*aaf0*/  IMAD.U32 R20, RZ, RZ, UR8 ;  /* 0x00000008ff147e24 */ /* 0x000fe2000f8e00ff */
[----:B------:R-:W-:Y:S01]  /*ab00*/  UMOV UR17, 0x10 ;  /* 0x0000001000117882 */ /* 0x000fe20000000000 */
[----:B------:R-:W-:Y:S01]  /*ab10*/  UMOV UR32, UR26 ;  /* 0x0000001a00207c82 */ /* 0x000fe20008000000 */
[----:B------:R-:W-:Y:S01]  /*ab20*/  UMOV UR19, UR59 ;  /* 0x0000003b00137c82 */ /* 0x000fe20008000000 */
[----:B------:R-:W-:Y:S01]  /*ab30*/  MOV R3, UR32 ;  /* 0x0000002000037c02 */ /* 0x000fe20008000f00 */
[----:B------:R-:W-:Y:S01]  /*ab40*/  UIADD3 UR32, UR6, 0x1b800, URZ ;  /* 0x0001b80006207890 */ /* 0x000fe2000fffe03f */
[----:B------:R1:W-:Y:S01]  /*ab50*/  UTMAREDG.4D.ADD [UR24], [UR4] ;  /* 0x00000018040073b6 */ /* 0x0003e20008018000 */
[----:B------:R-:W-:Y:S01]  /*ab60*/  UMOV UR61, UR34 ;  /* 0x00000022003d7c82 */ /* 0x000fe20008000000 */
[----:B------:R-:W-:Y:S01]  /*ab70*/  R2UR UR18, R20 ;  /* 0x00000000141272ca */ /* 0x000fe200000e0000 */
[----:B------:R-:W-:Y:S01]  /*ab80*/  UIADD3 UR8, UR6, 0x1a800, URZ ;  /* 0x0001a80006087890 */ /* 0x000fe2000fffe03f */
[----:B------:R-:W-:Y:S01]  /*ab90*/  MOV R13, UR19 ;  /* 0x00000013000d7c02 */ /* 0x000fe20008000f00 */
[----:B------:R-:W-:Y:S01]  /*aba0*/  UMOV UR20, UR60 ;  /* 0x0000003c00147c82 */ /* 0x000fe20008000000 */
[----:B------:R-:W-:Y:S01]  /*abb0*/  MOV R15, UR17 ;  /* 0x00000011000f7c02 */ /* 0x000fe20008000f00 */
[----:B------:R-:W-:Y:S01]  /*abc0*/  UMOV UR17, UR57 ;  /* 0x0000003900117c82 */ /* 0x000fe20008000000 */
[----:B------:R2:W-:Y:S01]  /*abd0*/  UTMAREDG.4D.ADD [UR32], [UR4] ;  /* 0x00000020040073b6 */ /* 0x0005e20008018000 */
[----:B------:R-:W-:Y:S01]  /*abe0*/  UMOV UR9, 0x10 ;  /* 0x0000001000097882 */ /* 0x000fe20000000000 */
[----:B------:R-:W-:Y:S01]  /*abf0*/  UMOV UR11, UR59 ;  /* 0x0000003b000b7c82 */ /* 0x000fe20008000000 */
[----:B------:R-:W-:Y:S01]  /*ac00*/  UMOV UR12, UR60 ;  /* 0x0000003c000c7c82 */ /* 0x000fe20008000000 */
[----:B------:R-:W-:Y:S01]  /*ac10*/  R2UR UR55, R7 ;  /* 0x00000000073772ca */ /* 0x000fe200000e0000 */
[----:B------:R-:W-:Y:S01]  /*ac20*/  UIADD3 UR56, UR6, 0x1a400, URZ ;  /* 0x0001a40006387890 */ /* 0x000fe2000fffe03f */
[----:B------:R-:W-:Y:S01]  /*ac30*/  R2UR UR21, R12 ;  /* 0x000000000c1572ca */ /* 0x000fe200000e0000 */
[----:B------:R-:W-:Y:S01]  /*ac40*/  UMOV UR29, UR18 ;  /* 0x00000012001d7c82 */ /* 0x000fe20008000000 */
[----:B------:R3:W-:Y:S01]  /*ac50*/  UTMAREDG.4D.ADD [UR48], [UR4] ;  /* 0x00000030040073b6 */ /* 0x0007e20008018000 */
[----:B------:R-:W-:Y:S01]  /*ac60*/  MOV R6, UR29 ;  /* 0x0000001d00067c02 */ /* 0x000fe20008000f00 */
[----:B-1----:R-:W-:Y:S01]  /*ac70*/  UMOV UR26, UR58 ;  /* 0x0000003a001a7c82 */ /* 0x002fe20008000000 */
[----:B------:R-:W-:Y:S01]  /*ac80*/  UIADD3 UR24, UR6, 0x1c400, URZ ;  /* 0x0001c40006187890 */ /* 0x000fe2000fffe03f */
[----:B------:R-:W-:Y:S01]  /*ac90*/  MOV R18, UR26 ;  /* 0x0000001a00127c02 */ /* 0x000fe20008000f00 */
[----:B------:R-:W-:Y:S01]  /*aca0*/  UIADD3 UR26, UR58, 0x30, URZ ;  /* 0x000000303a1a7890 */ /* 0x000fe2000fffe03f */
[----:B------:R-:W-:Y:S01]  /*acb0*/  R2UR UR29, R6 ;  /* 0x00000000061d72ca */ /* 0x000fe200000e0000 */
[----:B------:R-:W-:Y:S01]  /*acc0*/  UMOV UR25, 0x10 ;  /* 0x0000001000197882 */ /* 0x000fe20000000000 */
[----:B------:R-:W-:Y:S01]  /*acd0*/  UMOV UR27, UR59 ;  /* 0x0000003b001b7c82 */ /* 0x000fe20008000000 */
[----:B------:R-:W-:Y:S01]  /*ace0*/  MOV R19, UR25 ;  /* 0x0000001900137c02 */ /* 0x000fe20008000f00 */
[----:B--2---:R-:W-:Y:S01]  /*acf0*/  UIADD3 UR34, UR58, 0x38, URZ ;  /* 0x000000383a227890 */ /* 0x004fe2000fffe03f */
[----:B------:R-:W-:Y:S01]  /*ad00*/  MOV R17, UR27 ;  /* 0x0000001b00117c02 */ /* 0x000fe20008000f00 */
[----:B------:R-:W-:Y:S01]  /*ad10*/  UIADD3 UR32, UR6, 0x1ca00, URZ ;  /* 0x0001ca0006207890 */ /* 0x000fe2000fffe03f */
[----:B------:R-:W-:Y:S01]  /*ad20*/  UMOV UR28, UR60 ;  /* 0x0000003c001c7c82 */ /* 0x000fe20008000000 */
[----:B------:R-:W-:Y:S01]  /*ad30*/  UMOV UR25, UR57 ;  /* 0x0000003900197c82 */ /* 0x000fe20008000000 */
[----:B------:R-:W-:Y:S01]  /*ad40*/  UMOV UR54, UR26 ;  /* 0x0000001a00367c82 */ /* 0x000fe20008000000 */
[----:B------:R1:W-:Y:S01]  /*ad50*/  UTMAREDG.4D.ADD [UR24], [UR4] ;  /* 0x00000018040073b6 */ /* 0x0003e20008018000 */
[----:B------:R-:W-:Y:S01]  /*ad60*/  UMOV UR53, UR34 ;  /* 0x0000002200357c82 */ /* 0x000fe20008000000 */
[----:B------:R-:W-:Y:S01]  /*ad70*/  MOV R16, UR28 ;  /* 0x0000001c00107c02 */ /* 0x000fe20008000f00 */
[----:B---3--:R-:W-:Y:S01]  /*ad80*/  UIADD3 UR48, UR6, 0x1fa00, URZ ;  /* 0x0001fa0006307890 */ /* 0x008fe2000fffe03f */
[----:B------:R-:W-:Y:S01]  /*ad90*/  R2UR UR50, R5 ;  /* 0x00000000053272ca */ /* 0x000fe200000e0000 */
[----:B------:R-:W-:Y:S01]  /*ada0*/  UMOV UR57, 0x20 ;  /* 0x0000002000397882 */ /* 0x000fe20000000000 */
[----:B------:R-:W-:Y:S01]  /*adb0*/  MOV R8, UR54 ;  /* 0x0000003600087c02 */ /* 0x000fe20008000f00 */
[----:B------:R2:W-:Y:S01]  /*adc0*/  UTMAREDG.4D.ADD [UR32], [UR4] ;  /* 0x00000020040073b6 */ /* 0x0005e20008018000 */
[----:B------:R-:W-:-:S02]  /*add0*/  MOV R9, UR53 ;  /* 0x0000003500097c02 */ /* 0x000fc40008000f00 */
[----:B------:R-:W-:Y:S02]  /*ade0*/  R2UR UR54, R8 ;  /* 0x00000000083672ca */ /* 0x000fe400000e0000 */
[----:B------:R-:W-:Y:S01]  /*adf0*/  R2UR UR53, R9 ;  /* 0x00000000093572ca */ /* 0x000fe200000e0000 */
[----:B------:R3:W-:Y:S04]  /*ae00*/  UTMAREDG.4D.ADD [UR40], [UR4] ;  /* 0x00000028040073b6 */ /* 0x0007e80008018000 */
[----:B------:R-:W-:Y:S01]  /*ae10*/  UMOV UR30, UR50 ;  /* 0x00000032001e7c82 */ /* 0x000fe20008000000 */
[----:B-1----:R-:W-:Y:S02]  /*ae20*/  UIADD3 UR26, UR58, 0x48, URZ ;  /* 0x000000483a1a7890 */ /* 0x002fe4000fffe03f */
[----:B------:R-:W-:-:S05]  /*ae30*/  UIADD3 UR24, UR6, 0x1d600, URZ ;  /* 0x0001d60006187890 */ /* 0x000fca000fffe03f */
[----:B------:R-:W-:Y:S01]  /*ae40*/  UMOV UR46, UR26 ;  /* 0x0000001a002e7c82 */ /* 0x000fe20008000000 */
[----:B--2---:R-:W-:Y:S02]  /*ae50*/  UIADD3 UR34, UR58, 0x50, URZ ;  /* 0x000000503a227890 */ /* 0x004fe4000fffe03f */
[----:B------:R-:W-:Y:S01]  /*ae60*/  UIADD3 UR32, UR6, 0x1dc00, URZ ;  /* 0x0001dc0006207890 */ /* 0x000fe2000fffe03f */
[----:B------:R1:W-:Y:S04]  /*ae70*/  UTMAREDG.4D.ADD [UR24], [UR4] ;  /* 0x00000018040073b6 */ /* 0x0003e80008018000 */
[----:B------:R-:W-:Y:S01]  /*ae80*/  UMOV UR39, UR34 ;  /* 0x0000002200277c82 */ /* 0x000fe20008000000 */
[----:B---3--:R-:W-:Y:S01]  /*ae90*/  R2UR UR42, R2 ;  /* 0x00000000022a72ca */ /* 0x008fe200000e0000 */
[----:B------:R-:W-:Y:S01]  /*aea0*/  UIADD3 UR40, UR6, 0x1ee00, URZ ;  /* 0x0001ee0006287890 */ /* 0x000fe2000fffe03f */
[----:B------:R-:W-:Y:S01]  /*aeb0*/  MOV R2, UR44 ;  /* 0x0000002c00027c02 */ /* 0x000fe20008000f00 */
[----:B------:R2:W-:Y:S04]  /*aec0*/  UTMAREDG.4D.ADD [UR32], [UR4] ;  /* 0x00000020040073b6 */ /* 0x0005e80008018000 */
[----:B------:R-:W-:Y:S01]  /*aed0*/  MOV R20, UR40 ;  /* 0x0000002800147c02 */ /* 0x000fe20008000f00 */
[----:B------:R-:W-:Y:S01]  /*aee0*/  UIADD3 UR40, UR6, 0x1e200, URZ ;  /* 0x0001e20006287890 */ /* 0x000fe2000fffe03f */
[----:B-1----:R-:W-:Y:S01]  /*aef0*/  R2UR UR26, R18 ;  /* 0x00000000121a72ca */ /* 0x002fe200000e0000 */
[----:B------:R-:W-:-:S03]  /*af00*/  UIADD3 UR24, UR6, 0x1a200, URZ ;  /* 0x0001a20006187890 */ /* 0x000fc6000fffe03f */
[----:B------:R-:W-:Y:S01]  /*af10*/  MOV R18, UR42 ;  /* 0x0000002a00127c02 */ /* 0x000fe20008000f00 */
[----:B------:R-:W-:Y:S01]  /*af20*/  UIADD3 UR42, UR58, 0x58, URZ ;  /* 0x000000583a2a7890 */ /* 0x000fe2000fffe03f */
[----:B------:R-:W-:Y:S02]  /*af30*/  R2UR UR25, R19 ;  /* 0x00000000131972ca */ /* 0x000fe400000e0000 */
[----:B------:R-:W-:Y:S02]  /*af40*/  MOV R19, UR41 ;  /* 0x0000002900137c02 */ /* 0x000fe40008000f00 */
[----:B--2---:R-:W-:Y:S01]  /*af50*/  R2UR UR32, R3 ;  /* 0x00000000032072ca */ /* 0x004fe200000e0000 */
[----:B------:R-:W-:Y:S01]  /*af60*/  UMOV UR33, 0x10 ;  /* 0x0000001000217882 */ /* 0x000fe20000000000 */
[----:B------:R-:W-:Y:S01]  /*af70*/  UMOV UR38, UR42 ;  /* 0x0000002a00267c82 */ /* 0x000fe20008000000 */
[----:B------:R-:W-:Y:S01]  /*af80*/  MOV R3, UR43 ;  /* 0x0000002b00037c02 */ /* 0x000fe20008000f00 */
[----:B------:R1:W-:Y:S01]  /*af90*/  UTMAREDG.4D.ADD [UR40], [UR4] ;  /* 0x00000028040073b6 */ /* 0x0003e20008018000 */
[----:B------:R-:W-:Y:S01]  /*afa0*/  R2UR UR28, R16 ;  /* 0x00000000101c72ca */ /* 0x000fe200000e0000 */
[----:B------:R-:W-:Y:S01]  /*afb0*/  UMOV UR34, UR54 ;  /* 0x0000003600227c82 */ /* 0x000fe20008000000 */
[----:B------:R-:W-:-:S02]  /*afc0*/  R2UR UR27, R17 ;  /* 0x00000000111b72ca */ /* 0x000fc400000e0000 */
[----:B------:R-:W-:Y:S02]  /*afd0*/  MOV R17, UR47 ;  /* 0x0000002f00117c02 */ /* 0x000fe40008000f00 */
[----:B------:R-:W-:Y:S02]  /*afe0*/  MOV R16, UR46 ;  /* 0x0000002e00107c02 */ /* 0x000fe40008000f00 */
[----:B------:R-:W-:Y:S02]  /*aff0*/  R2UR UR47, R17 ;  /* 0x00000000112f72ca */ /* 0x000fe400000e0000 */
[----:B------:R-:W-:Y:S01]  /*b000*/  R2UR UR46, R16 ;  /* 0x00000000102e72ca */ /* 0x000fe200000e0000 */
[----:B-1----:R-:W-:Y:S02]  /*b010*/  UIADD3 UR40, UR6, 0x1e800, URZ ;  /* 0x0001e80006287890 */ /* 0x002fe4000fffe03f */
[----:B------:R-:W-:-:S07]  /*b020*/  UIADD3 UR42, UR58, 0x60, URZ ;  /* 0x000000603a2a7890 */ /* 0x000fce000fffe03f */
[----:B------:R-:W-:Y:S02]  /*b030*/  UMOV UR37, UR42 ;  /* 0x0000002a00257c82 */ /* 0x000fe40008000000 */
[----:B------:R1:W-:Y:S02]  /*b040*/  UTMAREDG.4D.ADD [UR40], [UR4] ;  /* 0x00000028040073b6 */ /* 0x0003e40008018000 */
[----:B-1----:R-:W-:Y:S02]  /*b050*/  R2UR UR44, R2 ;  /* 0x00000000022c72ca */ /* 0x002fe400000e0000 */
[----:B------:R-:W-:Y:S02]  /*b060*/  R2UR UR43, R3 ;  /* 0x00000000032b72ca */ /* 0x000fe400000e0000 */
[----:B------:R-:W-:Y:S02]  /*b070*/  R2UR UR42, R18 ;  /* 0x00000000122a72ca */ /* 0x000fe400000e0000 */
[----:B------:R-:W-:-:S02]  /*b080*/  R2UR UR41, R19 ;  /* 0x00000000132972ca */ /* 0x000fc400000e0000 */
[----:B------:R-:W-:Y:S02]  /*b090*/  R2UR UR40, R20 ;  /* 0x00000000142872ca */ /* 0x000fe400000e0000 */
[----:B------:R-:W-:-:S07]  /*b0a0*/  MOV R3, UR30 ;  /* 0x0000001e00037c02 */ /* 0x000fce0008000f00 */
[----:B------:R-:W-:Y:S02]  /*b0b0*/  UMOV UR31, UR42 ;  /* 0x0000002a001f7c82 */ /* 0x000fe40008000000 */
[----:B------:R-:W-:Y:S02]  /*b0c0*/  MOV R2, UR31 ;  /* 0x0000001f00027c02 */ /* 0x000fe40008000f00 */
[----:B------:R1:W-:Y:S02]  /*b0d0*/  UTMAREDG.4D.ADD [UR40], [UR4] ;  /* 0x00000028040073b6 */ /* 0x0003e40008018000 */
[----:B------:R-:W-:Y:S01]  /*b0e0*/  R2UR UR31, R2 ;  /* 0x00000000021f72ca */ /* 0x000fe200000e0000 */
[----:B------:R2:W-:Y:S01]  /*b0f0*/  UTMAREDG.4D.ADD [UR16], [UR4] ;  /* 0x00000010040073b6 */ /* 0x0005e20008018000 */
[----:B------:R3:W-:Y:S01]  /*b100*/  UTMAREDG.4D.ADD [UR48], [UR4] ;  /* 0x00000030040073b6 */ /* 0x0007e20008018000 */
[----:B-1----:R-:W-:Y:S01]  /*b110*/  UIADD3 UR40, UR6, 0x1f600, URZ ;  /* 0x0001f60006287890 */ /* 0x002fe2000fffe03f */
[----:B------:R-:W-:Y:S01]  /*b120*/  UMOV UR41, 0x10 ;  /* 0x0000001000297882 */ /* 0x000fe20000000000 */
[----:B------:R-:W-:Y:S01]  /*b130*/  UMOV UR43, UR59 ;  /* 0x0000003b002b7c82 */ /* 0x000fe20008000000 */
[----:B------:R1:W-:Y:S01]  /*b140*/  UTMAREDG.4D.ADD [UR24], [UR4] ;  /* 0x00000018040073b6 */ /* 0x0003e20008018000 */
[----:B------:R-:W-:Y:S01]  /*b150*/  UMOV UR44, UR60 ;  /* 0x0000003c002c7c82 */ /* 0x000fe20008000000 */
[----:B------:R-:W-:Y:S01]  /*b160*/  UMOV UR42, UR29 ;  /* 0x0000001d002a7c82 */ /* 0x000fe20008000000 */
[----:B--2---:R-:W-:Y:S01]  /*b170*/  R2UR UR19, R13 ;  /* 0x000000000d1372ca */ /* 0x004fe200000e0000 */
[----:B------:R-:W-:Y:S01]  /*b180*/  UIADD3 UR16, UR6, 0x1ae00, URZ ;  /* 0x0001ae0006107890 */ /* 0x000fe2000fffe03f */
[----:B------:R-:W-:-:S02]  /*b190*/  R2UR UR18, R14 ;  /* 0x000000000e1272ca */ /* 0x000fc400000e0000 */
[----:B------:R-:W-:Y:S01]  /*b1a0*/  R2UR UR17, R15 ;  /* 0x000000000f1172ca */ /* 0x000fe200000e0000 */
[----:B------:R2:W-:Y:S01]  /*b1b0*/  UTMAREDG.4D.ADD [UR8], [UR4] ;  /* 0x00000008040073b6 */ /* 0x0005e20008018000 */
[----:B---3--:R-:W-:Y:S01]  /*b1c0*/  UIADD3 UR48, UR6, 0x1e400, URZ ;  /* 0x0001e40006307890 */ /* 0x008fe2000fffe03f */
[----:B------:R-:W-:Y:S01]  /*b1d0*/  UMOV UR49, 0x10 ;  /* 0x0000001000317882 */ /* 0x000fe20000000000 */
[----:B------:R-:W-:Y:S01]  /*b1e0*/  UMOV UR50, UR38 ;  /* 0x0000002600327c82 */ /* 0x000fe20008000000 */
[----:B-1----:R-:W-:-:S08]  /*b1f0*/  UIADD3 UR24, UR6, 0x1cc00, URZ ;  /* 0x0001cc0006187890 */ /* 0x002fd0000fffe03f */
[----:B------:R1:W-:Y:S01]  /*b200*/  UTMAREDG.4D.ADD [UR16], [UR4] ;  /* 0x00000010040073b6 */ /* 0x0003e20008018000 */
[----:B------:R-:W-:Y:S01]  /*b210*/  UMOV UR25, 0x10 ;  /* 0x0000001000197882 */ /* 0x000fe20000000000 */
[----:B------:R-:W-:Y:S01]  /*b220*/  UMOV UR27, UR59 ;  /* 0x0000003b001b7c82 */ /* 0x000fe20008000000 */
[----:B------:R-:W-:Y:S01]  /*b230*/  UMOV UR28, UR60 ;  /* 0x0000003c001c7c82 */ /* 0x000fe20008000000 */
[----:B------:R-:W-:Y:S01]  /*b240*/  UMOV UR26, UR53 ;  /* 0x00000035001a7c82 */ /* 0x000fe20008000000 */
[----:B------:R-:W-:Y:S02]  /*b250*/  MOV R7, UR28 ;  /* 0x0000001c00077c02 */ /* 0x000fe40008000f00 */
[----:B------:R-:W-:Y:S01]  /*b260*/  MOV R8, UR27 ;  /* 0x0000001b00087c02 */ /* 0x000fe20008000f00 */
[----:B--2---:R-:W-:Y:S01]  /*b270*/  UIADD3 UR8, UR6, 0x1b400, URZ ;  /* 0x0001b40006087890 */ /* 0x004fe2000fffe03f */
[----:B------:R-:W-:Y:S01]  /*b280*/  MOV R9, UR25 ;  /* 0x0000001900097c02 */ /* 0x000fe20008000f00 */
[----:B------:R-:W-:Y:S01]  /*b290*/  UMOV UR10, UR32 ;  /* 0x00000020000a7c82 */ /* 0x000fe20008000000 */
[----:B------:R-:W-:-:S06]  /*b2a0*/  UIADD3 UR32, UR6, 0x1c600, URZ ;  /* 0x0001c60006207890 */ /* 0x000fcc000fffe03f */
[----:B------:R2:W-:Y:S01]  /*b2b0*/  UTMAREDG.4D.ADD [UR8], [UR4] ;  /* 0x00000008040073b6 */ /* 0x0005e20008018000 */
[----:B-1----:R-:W-:Y:S01]  /*b2c0*/  UIADD3 UR16, UR6, 0x1ba00, URZ ;  /* 0x0001ba0006107890 */ /* 0x002fe2000fffe03f */
[----:B------:R-:W-:Y:S01]  /*b2d0*/  UMOV UR17, 0x10 ;  /* 0x0000001000117882 */ /* 0x000fe20000000000 */
[----:B------:R-:W-:Y:S01]  /*b2e0*/  UMOV UR19, UR59 ;  /* 0x0000003b00137c82 */ /* 0x000fe20008000000 */
[----:B------:R-:W-:-:S06]  /*b2f0*/  UMOV UR18, UR61 ;  /* 0x0000003d00127c82 */ /* 0x000fcc0008000000 */
[----:B------:R1:W-:Y:S01]  /*b300*/  UTMAREDG.4D.ADD [UR16], [UR4] ;  /* 0x00000010040073b6 */ /* 0x0003e20008018000 */
[----:B--2---:R-:W-:Y:S01]  /*b310*/  UIADD3 UR8, UR6, 0x1c000, URZ ;  /* 0x0001c00006087890 */ /* 0x004fe2000fffe03f */
[----:B------:R-:W-:-:S08]  /*b320*/  UMOV UR10, UR55 ;  /* 0x00000037000a7c82 */ /* 0x000fd00008000000 */
[----:B------:R2:W-:Y:S01]  /*b330*/  UTMAREDG.4D.ADD [UR8], [UR4] ;  /* 0x00000008040073b6 */ /* 0x0005e20008018000 */
[----:B-1----:R-:W-:Y:S01]  /*b340*/  UIADD3 UR16, UR6, 0x1d200, URZ ;  /* 0x0001d20006107890 */ /* 0x002fe2000fffe03f */
[----:B------:R-:W-:Y:S01]  /*b350*/  UMOV UR18, UR47 ;  /* 0x0000002f00127c82 */ /* 0x000fe20008000000 */
[----:B------:R1:W-:Y:S01]  /*b360*/  UTMAREDG.4D.ADD [UR32], [UR4] ;  /* 0x00000020040073b6 */ /* 0x0003e20008018000 */
[----:B------:R3:W-:Y:S01]  /*b370*/  UTMAREDG.4D.ADD [UR24], [UR4] ;  /* 0x00000018040073b6 */ /* 0x0007e20008018000 */
[----:B--2---:R-:W-:Y:S01]  /*b380*/  UIADD3 UR8, UR6, 0x1d800, URZ ;  /* 0x0001d80006087890 */ /* 0x004fe2000fffe03f */
[----:B------:R-:W-:-:S04]  /*b390*/  UMOV UR10, UR46 ;  /* 0x0000002e000a7c82 */ /* 0x000fc80008000000 */
[----:B------:R2:W-:Y:S01]  /*b3a0*/  UTMAREDG.4D.ADD [UR16], [UR4] ;  /* 0x00000010040073b6 */ /* 0x0005e20008018000 */
[----:B-1----:R-:W-:Y:S01]  /*b3b0*/  UIADD3 UR32, UR6, 0x1ea00, URZ ;  /* 0x0001ea0006207890 */ /* 0x002fe2000fffe03f */
[----:B------:R-:W-:Y:S02]  /*b3c0*/  UMOV UR34, UR37 ;  /* 0x0000002500227c82 */ /* 0x000fe40008000000 */
[----:B------:R1:W-:Y:S01]  /*b3d0*/  UTMAREDG.4D.ADD [UR8], [UR4] ;  /* 0x00000008040073b6 */ /* 0x0003e20008018000 */
[----:B---3--:R-:W-:Y:S01]  /*b3e0*/  UIADD3 UR24, UR6, 0x1de00, URZ ;  /* 0x0001de0006187890 */ /* 0x008fe2000fffe03f */
[----:B------:R-:W-:Y:S01]  /*b3f0*/  UMOV UR26, UR39 ;  /* 0x00000027001a7c82 */ /* 0x000fe20008000000 */
[----:B--2---:R-:W-:-:S07]  /*b400*/  UIADD3 UR16, UR6, 0x1fc00, URZ ;  /* 0x0001fc0006107890 */ /* 0x004fce000fffe03f */
[----:B------:R2:W-:Y:S01]  /*b410*/  UTMAREDG.4D.ADD [UR24], [UR4] ;  /* 0x00000018040073b6 */ /* 0x0005e20008018000 */
[----:B------:R-:W-:Y:S01]  /*b420*/  UMOV UR18, UR30 ;  /* 0x0000001e00127c82 */ /* 0x000fe20008000000 */
[----:B------:R-:W-:Y:S01]  /*b430*/  R2UR UR30, R3 ;  /* 0x00000000031e72ca */ /* 0x000fe200000e0000 */
[----:B-1----:R-:W-:Y:S01]  /*b440*/  UIADD3 UR8, UR6, 0x1aa00, URZ ;  /* 0x0001aa0006087890 */ /* 0x002fe2000fffe03f */
[----:B------:R1:W-:Y:S01]  /*b450*/  UTMAREDG.4D.ADD [UR48], [UR4] ;  /* 0x00000030040073b6 */ /* 0x0003e20008018000 */
[----:B------:R-:W-:Y:S01]  /*b460*/  UIADD3 UR10, UR58, 0x8, URZ ;  /* 0x000000083a0a7890 */ /* 0x000fe2000fffe03f */
[----:B------:R-:W-:Y:S01]  /*b470*/  UMOV UR9, 0x20 ;  /* 0x0000002000097882 */ /* 0x000fe20000000000 */
[----:B------:R3:W-:Y:S01]  /*b480*/  UTMAREDG.4D.ADD [UR32], [UR4] ;  /* 0x00000020040073b6 */ /* 0x0007e20008018000 */
[----:B--2---:R-:W-:Y:S01]  /*b490*/  R2UR UR28, R7 ;  /* 0x00000000071c72ca */ /* 0x004fe200000e0000 */
[----:B------:R-:W-:Y:S01]  /*b4a0*/  UIADD3 UR24, UR6, 0x1f000, URZ ;  /* 0x0001f00006187890 */ /* 0x000fe2000fffe03f */
[----:B------:R-:W-:Y:S01]  /*b4b0*/  R2UR UR27, R8 ;  /* 0x00000000081b72ca */ /* 0x000fe200000e0000 */
[----:B------:R-:W-:Y:S01]  /*b4c0*/  UMOV UR26, UR31 ;  /* 0x0000001f001a7c82 */ /* 0x000fe20008000000 */
[----:B------:R-:W-:Y:S01]  /*b4d0*/  R2UR UR25, R9 ;  /* 0x00000000091972ca */ /* 0x000fe200000e0000 */
[----:B-1----:R-:W-:-:S02]  /*b4e0*/  UIADD3 UR48, UR6, 0x1b000, URZ ;  /* 0x0001b00006307890 */ /* 0x002fc4000fffe03f */
[----:B------:R-:W-:Y:S01]  /*b4f0*/  UIADD3 UR50, UR58, 0x10, URZ ;  /* 0x000000103a327890 */ /* 0x000fe2000fffe03f */
[----:B------:R-:W-:Y:S01]  /*b500*/  UMOV UR49, 0x20 ;  /* 0x0000002000317882 */ /* 0x000fe20000000000 */
[----:B---3--:R-:W-:-:S08]  /*b510*/  UIADD3 UR32, UR6, 0x1b600, URZ ;  /* 0x0001b60006207890 */ /* 0x008fd0000fffe03f */
[----:B------:R1:W-:Y:S01]  /*b520*/  UTMAREDG.4D.ADD [UR24], [UR4] ;  /* 0x00000018040073b6 */ /* 0x0003e20008018000 */
[----:B------:R-:W-:Y:S01]  /*b530*/  UIADD3 UR34, UR58, 0x18, URZ ;  /* 0x000000183a227890 */ /* 0x000fe2000fffe03f */
[----:B------:R-:W-:Y:S01]  /*b540*/  UMOV UR33, 0x20 ;  /* 0x0000002000217882 */ /* 0x000fe20000000000 */
[----:B------:R2:W-:Y:S01]  /*b550*/  UTMAREDG.4D.ADD [UR40], [UR4] ;  /* 0x00000028040073b6 */ /* 0x0005e20008018000 */
[----:B------:R3:W-:Y:S01]  /*b560*/  UTMAREDG.4D.ADD [UR16], [UR4] ;  /* 0x00000010040073b6 */ /* 0x0007e20008018000 */
[----:B-1----:R-:W-:Y:S01]  /*b570*/  UIADD3 UR24, UR6, 0x1bc00, URZ ;  /* 0x0001bc0006187890 */ /* 0x002fe2000fffe03f */
[----:B------:R-:W-:Y:S01]  /*b580*/  UMOV UR25, 0x20 ;  /* 0x0000002000197882 */ /* 0x000fe20000000000 */
[----:B------:R-:W-:Y:S01]  /*b590*/  UMOV UR27, UR59 ;  /* 0x0000003b001b7c82 */ /* 0x000fe20008000000 */
[----:B------:R-:W-:Y:S01]  /*b5a0*/  UTMAREDG.4D.ADD [UR56], [UR4] ;  /* 0x00000038040073b6 */ /* 0x000fe20008018000 */
[----:B------:R-:W-:Y:S01]  /*b5b0*/  UMOV UR28, UR60 ;  /* 0x0000003c001c7c82 */ /* 0x000fe20008000000 */
[----:B------:R-:W-:Y:S01]  /*b5c0*/  UMOV UR26, UR61 ;  /* 0x0000003d001a7c82 */ /* 0x000fe20008000000 */
[----:B--2---:R-:W-:Y:S01]  /*b5d0*/  UIADD3 UR40, UR6, 0x1c800, URZ ;  /* 0x0001c80006287890 */ /* 0x004fe2000fffe03f */
[----:B------:R-:W-:Y:S01]  /*b5e0*/  UMOV UR41, 0x20 ;  /* 0x0000002000297882 */ /* 0x000fe20000000000 */
[----:B------:R-:W-:Y:S01]  /*b5f0*/  UMOV UR42, UR54 ;  /* 0x00000036002a7c82 */ /* 0x000fe20008000000 */
[----:B------:R1:W-:Y:S01]  /*b600*/  UTMAREDG.4D.ADD [UR8], [UR4] ;  /* 0x00000008040073b6 */ /* 0x0003e20008018000 */
[----:B---3--:R-:W-:Y:S01]  /*b610*/  UIADD3 UR16, UR6, 0x1c200, URZ ;  /* 0x0001c20006107890 */ /* 0x008fe2000fffe03f */
[----:B------:R-:W-:Y:S01]  /*b620*/  UMOV UR17, 0x20 ;  /* 0x0000002000117882 */ /* 0x000fe20000000000 */
[----:B------:R-:W-:Y:S01]  /*b630*/  UMOV UR18, UR55 ;  /* 0x0000003700127c82 */ /* 0x000fe20008000000 */
[----:B------:R-:W-:Y:S01]  /*b640*/  UTMAREDG.4D.ADD [UR48], [UR4] ;  /* 0x00000030040073b6 */ /* 0x000fe20008018000 */
[----:B------:R2:W-:Y:S01]  /*b650*/  UTMAREDG.4D.ADD [UR32], [UR4] ;  /* 0x00000020040073b6 */ /* 0x0005e20008018000 */
[----:B-1----:R-:W-:Y:S01]  /*b660*/  UIADD3 UR8, UR6, 0x1ce00, URZ ;  /* 0x0001ce0006087890 */ /* 0x002fe2000fffe03f */
[----:B------:R-:W-:Y:S01]  /*b670*/  UMOV UR10, UR53 ;  /* 0x00000035000a7c82 */ /* 0x000fe20008000000 */
[----:B------:R1:W-:Y:S02]  /*b680*/  UTMAREDG.4D.ADD [UR24], [UR4] ;  /* 0x00000018040073b6 */ /* 0x0003e40008018000 */
[----:B------:R3:W-:Y:S01]  /*b690*/  UTMAREDG.4D.ADD [UR16], [UR4] ;  /* 0x00000010040073b6 */ /* 0x0007e20008018000 */
[----:B--2---:R-:W-:Y:S01]  /*b6a0*/  UIADD3 UR32, UR6, 0x1d400, URZ ;  /* 0x0001d40006207890 */ /* 0x004fe2000fffe03f */
[----:B------:R-:W-:Y:S01]  /*b6b0*/  UMOV UR34, UR47 ;  /* 0x0000002f00227c82 */ /* 0x000fe20008000000 */
[----:B------:R-:W-:Y:S01]  /*b6c0*/  UTMAREDG.4D.ADD [UR40], [UR4] ;  /* 0x00000028040073b6 */ /* 0x000fe20008018000 */
[----:B-1----:R-:W-:Y:S01]  /*b6d0*/  UIADD3 UR24, UR6, 0x1da00, URZ ;  /* 0x0001da0006187890 */ /* 0x002fe2000fffe03f */
[----:B------:R-:W-:Y:S01]  /*b6e0*/  UMOV UR26, UR46 ;  /* 0x0000002e001a7c82 */ /* 0x000fe20008000000 */
[----:B------:R1:W-:Y:S01]  /*b6f0*/  UTMAREDG.4D.ADD [UR8], [UR4] ;  /* 0x00000008040073b6 */ /* 0x0003e20008018000 */
[----:B---3--:R-:W-:Y:S01]  /*b700*/  UIADD3 UR16, UR6, 0x1e000, URZ ;  /* 0x0001e00006107890 */ /* 0x008fe2000fffe03f */
[----:B------:R-:W-:-:S02]  /*b710*/  UMOV UR18, UR39 ;  /* 0x0000002700127c82 */ /* 0x000fc40008000000 */
[----:B------:R-:W-:Y:S03]  /*b720*/  UTMAREDG.4D.ADD [UR32], [UR4] ;  /* 0x00000020040073b6 */ /* 0x000fe60008018000 */
[----:B------:R2:W-:Y:S01]  /*b730*/  UTMAREDG.4D.ADD [UR24], [UR4] ;  /* 0x00000018040073b6 */ /* 0x0005e20008018000 */
[----:B-1----:R-:W-:Y:S01]  /*b740*/  UIADD3 UR8, UR6, 0x1e600, URZ ;  /* 0x0001e60006087890 */ /* 0x002fe2000fffe03f */
[----:B------:R-:W-:Y:S01]  /*b750*/  UMOV UR10, UR38 ;  /* 0x00000026000a7c82 */ /* 0x000fe20008000000 */
[----:B------:R1:W-:Y:S07]  /*b760*/  UTMAREDG.4D.ADD [UR16], [UR4] ;  /* 0x00000010040073b6 */ /* 0x0003ee0008018000 */
[----:B------:R3:W-:Y:S01]  /*b770*/  UTMAREDG.4D.ADD [UR8], [UR4] ;  /* 0x00000008040073b6 */ /* 0x0007e20008018000 */
[----:B--2---:R-:W-:Y:S01]  /*b780*/  UIADD3 UR24, UR6, 0x1ec00, URZ ;  /* 0x0001ec0006187890 */ /* 0x004fe2000fffe03f */
[----:B------:R-:W-:Y:S01]  /*b790*/  UMOV UR26, UR37 ;  /* 0x00000025001a7c82 */ /* 0x000fe20008000000 */
[----:B-1----:R-:W-:-:S07]  /*b7a0*/  UIADD3 UR16, UR6, 0x1f800, URZ ;  /* 0x0001f80006107890 */ /* 0x002fce000fffe03f */
[----:B------:R-:W-:Y:S01]  /*b7b0*/  UTMAREDG.4D.ADD [UR24], [UR4] ;  /* 0x00000018040073b6 */ /* 0x000fe20008018000 */
[----:B------:R-:W-:Y:S01]  /*b7c0*/  UMOV UR18, UR29 ;  /* 0x0000001d00127c82 */ /* 0x000fe20008000000 */
[----:B---3--:R-:W-:Y:S01]  /*b7d0*/  UIADD3 UR8, UR6, 0x1f200, URZ ;  /* 0x0001f20006087890 */ /* 0x008fe2000fffe03f */
[----:B------:R-:W-:-:S08]  /*b7e0*/  UMOV UR10, UR31 ;  /* 0x0000001f000a7c82 */ /* 0x000fd00008000000 */
[----:B------:R1:W-:Y:S01]  /*b7f0*/  UTMAREDG.4D.ADD [UR8], [UR4] ;  /* 0x00000008040073b6 */ /* 0x0003e20008018000 */
[----:B------:R2:W-:Y:S01]  /*b800*/  UTMAREDG.4D.ADD [UR16], [UR4] ;  /* 0x00000010040073b6 */ /* 0x0005e20008018000 */
[----:B-1----:R-:W-:Y:S01]  /*b810*/  UIADD3 UR8, UR6, 0x1fe00, URZ ;  /* 0x0001fe0006087890 */ /* 0x002fe2000fffe03f */
[----:B------:R-:W-:-:S08]  /*b820*/  UMOV UR10, UR30 ;  /* 0x0000001e000a7c82 */ /* 0x000fd00008000000 */
[----:B------:R2:W-:Y:S02]  /*b830*/  UTMAREDG.4D.ADD [UR8], [UR4] ;  /* 0x00000008040073b6 */ /* 0x0005e40008018000 */
[----:B--2---:R0:W-:Y:S02]  /*b840*/  UTMACMDFLUSH ;  /* 0x00000000000079b7 */ /* 0x0041e40000000000 */
.L_x_77:
[----:B------:R-:W-:Y:S05]  /*b850*/  BSYNC B0 ;  /* 0x0000000000007941 */ /* 0x000fea0003800000 */
.L_x_76:
[----:B------:R-:W-:Y:S01]  /*b860*/  R2UR UR4, R5 ;  /* 0x00000000050472ca */ /* 0x000fe200000e0000 */
[----:B------:R-:W-:Y:S01]  /*b870*/  VIADD R0, R0, 0xffffffff ;  /* 0xffffffff00007836 */ /* 0x000fe20000000000 */
[----:B------:R-:W-:Y:S01]  /*b880*/  UIADD3 UR13, UR13, 0x1, URZ ;  /* 0x000000010d0d7890 */ /* 0x000fe2000fffe03f */
[----:B---3--:R-:W-:Y:S01]  /*b890*/  PRMT R2, RZ, 0x7610, R2 ;  /* 0x00007610ff027816 */ /* 0x008fe20000000002 */
[----:B------:R-:W-:Y:S02]  /*b8a0*/  UIADD3 UR58, UR58, 0x80, URZ ;  /* 0x000000803a3a7890 */ /* 0x000fe4000fffe03f */
[----:B------:R-:W-:Y:S01]  /*b8b0*/  ISETP.GT.AND P1, PT, R0, 0x1, PT ;  /* 0x000000010000780c */ /* 0x000fe20003f24270 */
[----:B------:R-:W-:-:S04]  /*b8c0*/  UISETP.NE.AND UP0, UPT, UR13, 0x2, UPT ;  /* 0x000000020d00788c */ /* 0x000fc8000bf05270 */
[----:B------:R-:W-:Y:S02]  /*b8d0*/  USEL UR13, UR13, URZ, UP0 ;  /* 0x0000003f0d0d7287 */ /* 0x000fe40008000000 */
[----:B------:R-:W-:-:S06]  /*b8e0*/  UIADD3 UR4, UR4, 0x80, URZ ;  /* 0x0000008004047890 */ /* 0x000fcc000fffe03f */
[----:B------:R-:W-:Y:S01]  /*b8f0*/  IMAD.U32 R5, RZ, RZ, UR4 ;  /* 0x00000004ff057e24 */ /* 0x000fe2000f8e00ff */
[----:B------:R-:W-:-:S06]  /*b900*/  USEL UR4, URZ, 0x1, UP0 ;  /* 0x000000013f047887 */ /* 0x000fcc0008000000 */
[----:B------:R-:W-:Y:S01]  /*b910*/  LOP3.LUT R4, R4, UR4, RZ, 0x3c, !PT ;  /* 0x0000000404047c12 */ /* 0x000fe2000f8e3cff */
[----:B------:R-:W-:Y:S06]  /*b920*/  @P1 BRA `(.L_x_78) ;  /* 0xffffffec001c1947 */ /* 0x000fec000383ffff */
.L_x_69:
[----:B------:R-:W-:Y:S04]  /*b930*/  BSSY B0, `(.L_x_79) ;  /* 0x0000003000007945 */ /* 0x000fe80003800000 */
[----:B------:R-:W-:Y:S05]  /*b940*/  @!P0 BRA `(.L_x_80) ;  /* 0x0000000000048947 */ /* 0x000fea0003800000 */
[----:B------:R-:W-:-:S04]  /*b950*/  DEPBAR.LE SB0, 0x0 ;  /* 0x000080000000791a */ /* 0x000fc80000000000 */
.L_x_80:
[----:B------:R-:W-:Y:S05]  /*b960*/  BSYNC B0 ;  /* 0x0000000000007941 */ /* 0x000fea0003800000 */
.L_x_79:
[----:B------:R-:W-:-:S04]  /*b970*/  ULOP3.LUT UR45, UR45, 0x1, URZ, 0xfc, !UPT ;  /* 0x000000012d2d7892 */ /* 0x000fc8000f8efc3f */
[----:B------:R-:W-:-:S06]  /*b980*/  UISETP.NE.AND UP0, UPT, UR45, 0x3, UPT ;  /* 0x000000032d00788c */ /* 0x000fcc000bf05270 */
[----:B------:R-:W-:-:S13]  /*b990*/  PLOP3.LUT P0, PT, PT, PT, UP0, 0x80, 0x0 ;  /* 0x000000000000781c */ /* 0x000fda0003f0f008 */
[----:B------:R-:W-:Y:S05]  /*b9a0*/  @!P0 BRA `(.L_x_81) ;  /* 0x0000000000048947 */ /* 0x000fea0003800000 */
[----:B------:R-:W-:Y:S01]  /*b9b0*/  BPT.TRAP 0x1 ;  /* 0x000000040000795c */ /* 0x000fe20000300000 */
.L_x_81:
[----:B------:R-:W-:Y:S02]  /*b9c0*/  UMOV UR4, 0x400 ;  /* 0x0000040000047882 */ /* 0x000fe40000000000 */
[----:B------:R-:W-:-:S04]  /*b9d0*/  ULEA UR4, UR15, UR4, 0x18 ;  /* 0x000000040f047291 */ /* 0x000fc8000f8ec03f */
[----:B------:R-:W-:-:S04]  /*b9e0*/  ULEA UR14, UR14, UR4, 0x3 ;  /* 0x000000040e0e7291 */ /* 0x000fc8000f8e183f */
[----:B------:R-:W-:-:S04]  /*b9f0*/  UIADD3 UR14, UR14, 0x26890, URZ ;  /* 0x000268900e0e7890 */ /* 0x000fc8000fffe03f */
[----:B------:R-:W-:-:S09]  /*ba00*/  UPRMT UR14, UR15, 0x654, UR14 ;  /* 0x000006540f0e7896 */ /* 0x000fd2000800000e */
[----:B------:R-:W-:Y:S01]  /*ba10*/  SYNCS.ARRIVE.TRANS64.RED.A1T0 RZ, [UR14], RZ ;  /* 0x000000ffffff79a7 */ /* 0x000fe2000810040e */
[----:B------:R-:W-:Y:S05]  /*ba20*/  EXIT ;  /* 0x000000000000794d */ /* 0x000fea0003800000 */
.L_x_68:
[----:B------:R-:W1:Y:S01]  /*ba30*/  S2UR UR11, SR_CTAID.X ;  /* 0x00000000000b79c3 */ /* 0x000e620000002500 */
[----:B------:R-:W-:Y:S01]  /*ba40*/  ELECT P3, URZ, PT ;  /* 0x00000000003f782f */ /* 0x000fe20003860000 */
[----:B------:R-:W-:Y:S01]  /*ba50*/  BSSY B0, `(.L_x_82) ;  /* 0x0000035000007945 */ /* 0x000fe20003800000 */
[----:B------:R-:W-:Y:S02]  /*ba60*/  IMAD.MOV.U32 R0, RZ, RZ, RZ ;  /* 0x000000ffff007224 */ /* 0x000fe400078e00ff */
[----:B------:R-:W-:-:S03]  /*ba70*/  IMAD.MOV.U32 R4, RZ, RZ, RZ ;  /* 0x000000ffff047224 */ /* 0x000fc600078e00ff */
[----:B------:R-:W2:Y:S08]  /*ba80*/  S2UR UR36, SR_CTAID.Y ;  /* 0x00000000002479c3 */ /* 0x000eb00000002600 */
[----:B------:R-:W3:Y:S01]  /*ba90*/  S2UR UR37, SR_CTAID.Z ;  /* 0x00000000002579c3 */ /* 0x000ee20000002700 */
[----:B-1----:R-:W-:Y:S01]  /*baa0*/  USHF.L.U32 UR11, UR11, 0x7, URZ ;  /* 0x000000070b0b7899 */ /* 0x002fe2000800063f */
[----:B------:R-:W-:Y:S11]  /*bab0*/  @!P3 BRA `(.L_x_83) ;  /* 0x0000000000b8b947 */ /* 0x000ff60003800000 */
[----:B------:R-:W1:Y:S01]  /*bac0*/  S2R R4, SR_CgaCtaId ;  /* 0x0000000000047919 */ /* 0x000e620000008800 */
[----:B------:R-:W-:Y:S01]  /*bad0*/  MOV R3, 0x400 ;  /* 0x0000040000037802 */ /* 0x000fe20000000f00 */
[----:B------:R-:W-:-:S03]  /*bae0*/  IMAD.MOV.U32 R5, RZ, RZ, 0x1 ;  /* 0x00000001ff057424 */ /* 0x000fc600078e00ff */
[----:B-1----:R-:W-:Y:S02]  /*baf0*/  LEA R4, R4, R3, 0x18 ;  /* 0x0000000304047211 */ /* 0x002fe400078ec0ff */
[----:B------:R-:W-:-:S04]  /*bb00*/  SHF.L.U32 R3, R5, 0x1f, RZ ;  /* 0x0000001f05037819 */ /* 0x000fc800000006ff */
[----:B------:R-:W1:Y:S02]  /*bb10*/  SYNCS.PHASECHK.TRANS64.TRYWAIT P0, [R4+URZ+0x26860], R3 ;  /* 0x02686003040075a7 */ /* 0x000e64000800017f */
[----:B-1----:R-:W-:Y:S05]  /*bb20*/  @!P0 BRA `(.L_x_84) ;  /* 0x0000002000f48947 */ /* 0x002fea0003800000 */
.L_x_140:
[----:B------:R-:W-:Y:S01]  /*bb30*/  ULOP3.LUT UR4, UR39, 0x2, URZ, 0xfc, !UPT ;  /* 0x0000000227047892 */ /* 0x000fe2000f8efc3f */
[----:B-1----:R-:W-:-:S03]  /*bb40*/  @P2 IMAD.MOV.U32 R3, RZ, RZ, 0x1800 ;  /* 0x00001800ff032424 */ /* 0x002fc600078e00ff */
[----:B------:R-:W-:Y:S01]  /*bb50*/  UPRMT UR4, UR4, 0x9910, URZ ;  /* 0x0000991004047896 */ /* 0x000fe2000800003f */
[----:B------:R1:W-:Y:S03]  /*bb60*/  @P2 SYNCS.ARRIVE.TRANS64 RZ, [R4+URZ+0x26840], R3 ;  /* 0x0268400304ff29a7 */ /* 0x0003e6000800003f */
[----:B------:R-:W-:-:S06]  /*bb70*/  UISETP.NE.AND UP0, UPT, UR4, 0x2, UPT ;  /* 0x000000020400788c */ /* 0x000fcc000bf05270 */
[----:B------:R-:W-:-:S13]  /*bb80*/  PLOP3.LUT P0, PT, PT, PT, UP0, 0x80, 0x0 ;  /* 0x000000000000781c */ /* 0x000fda0003f0f008 */
[----:B-1----:R-:W-:Y:S05]  /*bb90*/  @P0 BRA `(.L_x_85) ;  /* 0x0000000000040947 */ /* 0x002fea0003800000 */
[----:B--23--:R-:W-:Y:S01]  /*bba0*/  BPT.TRAP 0x1 ;  /* 0x000000040000795c */ /* 0x00cfe20000300000 */
.L_x_85:
[----:B------:R-:W-:-:S04]  /*bbb0*/  LOP3.LUT P0, RZ, R2, 0x1f, RZ, 0xc0, !PT ;  /* 0x0000001f02ff7812 */ /* 0x000fc8000780c0ff */
[----:B------:R-:W-:-:S13]  /*bbc0*/  PLOP3.LUT P0, PT, P0, P2, PT, 0x2a, 0x0 ;  /* 0x000000000000781c */ /* 0x000fda0000704572 */
[----:B------:R-:W-:Y:S05]  /*bbd0*/  @P0 BRA `(.L_x_86) ;  /* 0x0000000000040947 */ /* 0x000fea0003800000 */
[----:B--23--:R-:W-:Y:S01]  /*bbe0*/  BPT.TRAP 0x1 ;  /* 0x000000040000795c */ /* 0x00cfe20000300000 */
.L_x_86:
[----:B------:R-:W-:Y:S01]  /*bbf0*/  R2UR UR8, R4 ;  /* 0x00000000040872ca */ /* 0x000fe200000e0000 */
[----:B------:R-:W-:Y:S01]  /*bc00*/  ULDC.64 UR4, c[0x0][0x198] ;  /* 0x0000660000047ab9 */ /* 0x000fe20000000a00 */
[----:B------:R-:W-:Y:S01]  /*bc10*/  UMOV UR6, 0x0 ;  /* 0x0000000000067882 */ /* 0x000fe20000000000 */
[----:B------:R-:W-:Y:S01]  /*bc20*/  UIADD3 UR4, UP0, UR4, 0x1f0, URZ ;  /* 0x000001f004047890 */ /* 0x000fe2000ff1e03f */
[----:B------:R-:W-:Y:S01]  /*bc30*/  IMAD.MOV.U32 R4, RZ, RZ, 0x1 ;  /* 0x00000001ff047424 */ /* 0x000fe200078e00ff */
[----:B------:R-:W-:Y:S01]  /*bc40*/  UMOV UR7, 0x10000000 ;  /* 0x1000000000077882 */ /* 0x000fe20000000000 */
[----:B------:R-:W-:Y:S01]  /*bc50*/  UMOV UR10, URZ ;  /* 0x0000003f000a7c82 */ /* 0x000fe20008000000 */
[----:B------:R-:W-:Y:S01]  /*bc60*/  UIADD3.X UR5, URZ, UR5, URZ, UP0, !UPT ;  /* 0x000000053f057290 */ /* 0x000fe200087fe43f */
[----:B--2---:R-:W-:Y:S01]  /*bc70*/  UMOV UR12, UR36 ;  /* 0x00000024000c7c82 */ /* 0x004fe20008000000 */
[----:B---3--:R-:W-:Y:S01]  /*bc80*/  UMOV UR13, UR37 ;  /* 0x00000025000d7c82 */ /* 0x008fe20008000000 */
[----:B------:R-:W-:Y:S01]  /*bc90*/  UMOV UR26, 0x10 ;  /* 0x00000010001a7882 */ /* 0x000fe20000000000 */
[----:B------:R-:W-:-:S02]  /*bca0*/  UMOV UR27, UR11 ;  /* 0x0000000b001b7c82 */ /* 0x000fc40008000000 */
[----:B------:R-:W-:Y:S02]  /*bcb0*/  UIADD3 UR9, UR8, 0x26840, URZ ;  /* 0x0002684008097890 */ /* 0x000fe4000fffe03f */
[----:B------:R-:W-:Y:S02]  /*bcc0*/  UIADD3 UR24, UR8, 0x800, URZ ;  /* 0x0000080008187890 */ /* 0x000fe4000fffe03f */
[----:B------:R-:W-:Y:S01]  /*bcd0*/  UIADD3 UR16, UR8, 0x1000, URZ ;  /* 0x0000100008107890 */ /* 0x000fe2000fffe03f */
[----:B------:R-:W-:Y:S01]  /*bce0*/  UMOV UR28, UR36 ;  /* 0x00000024001c7c82 */ /* 0x000fe20008000000 */
[----:B------:R-:W-:Y:S01]  /*bcf0*/  UMOV UR29, UR37 ;  /* 0x00000025001d7c82 */ /* 0x000fe20008000000 */
[----:B------:R-:W-:Y:S01]  /*bd00*/  UMOV UR25, UR9 ;  /* 0x0000000900197c82 */ /* 0x000fe20008000000 */
[----:B------:R-:W-:Y:S01]  /*bd10*/  UMOV UR18, 0x20 ;  /* 0x0000002000127882 */ /* 0x000fe20000000000 */
[----:B------:R-:W-:Y:S01]  /*bd20*/  UMOV UR19, UR11 ;  /* 0x0000000b00137c82 */ /* 0x000fe20008000000 */
[----:B------:R-:W-:Y:S01]  /*bd30*/  UMOV UR20, UR36 ;  /* 0x0000002400147c82 */ /* 0x000fe20008000000 */
[----:B------:R-:W-:Y:S01]  /*bd40*/  UMOV UR21, UR37 ;  /* 0x0000002500157c82 */ /* 0x000fe20008000000 */
[----:B------:R-:W-:Y:S01]  /*bd50*/  UMOV UR17, UR9 ;  /* 0x0000000900117c82 */ /* 0x000fe20008000000 */
[----:B------:R1:W-:Y:S01]  /*bd60*/  UTMALDG.4D [UR8], [UR4], desc[UR6] ;  /* 0x00000608040075b4 */ /* 0x0003e20008019000 */
[----:B------:R1:W-:Y:S01]  /*bd70*/  UTMALDG.4D [UR24], [UR4], desc[UR6] ;  /* 0x00000618040075b4 */ /* 0x0003e20008019000 */
[----:B------:R1:W-:Y:S02]  /*bd80*/  UTMALDG.4D [UR16], [UR4], desc[UR6] ;  /* 0x00000610040075b4 */ /* 0x0003e40008019000 */
[----:B-1----:R-:W-:Y:S01]  /*bd90*/  NOP ;  /* 0x0000000000007918 */ /* 0x002fe20000000000 */
.L_x_83:
[----:B--23--:R-:W-:Y:S05]  /*bda0*/  BSYNC B0 ;  /* 0x0000000000007941 */ /* 0x00cfea0003800000 */
.L_x_82:
[----:B------:R-:W1:Y:S01]  /*bdb0*/  LDC R3, c[0x0][0x288] ;  /* 0x0000a200ff037b82 */ /* 0x000e620000000800 */
[----:B------:R-:W-:Y:S01]  /*bdc0*/  BSSY B0, `(.L_x_87) ;  /* 0x0000039000007945 */ /* 0x000fe20003800000 */
[----:B-1----:R-:W-:-:S13]  /*bdd0*/  ISETP.GT.AND P4, PT, R3, RZ, P3 ;  /* 0x000000ff0300720c */ /* 0x002fda0001f84270 */
[----:B------:R-:W-:Y:S05]  /*bde0*/  @!P4 BRA `(.L_x_88) ;  /* 0x0000000000d8c947 */ /* 0x000fea0003800000 */
[----:B------:R-:W1:Y:S01]  /*bdf0*/  S2R R5, SR_CgaCtaId ;  /* 0x0000000000057919 */ /* 0x000e620000008800 */
[----:B------:R-:W-:-:S04]  /*be00*/  MOV R0, 0x400 ;  /* 0x0000040000007802 */ /* 0x000fc80000000f00 */
[----:B-1----:R-:W-:Y:S01]  /*be10*/  LEA R5, R5, R0, 0x18 ;  /* 0x0000000005057211 */ /* 0x002fe200078ec0ff */
[----:B------:R-:W-:-:S05]  /*be20*/  IMAD.MOV.U32 R0, RZ, RZ, 0x1 ;  /* 0x00000001ff007424 */ /* 0x000fca00078e00ff */
[----:B------:R-:W-:-:S04]  /*be30*/  SHF.L.U32 R0, R0, 0x1f, RZ ;  /* 0x0000001f00007819 */ /* 0x000fc800000006ff */
[----:B------:R-:W1:Y:S02]  /*be40*/  SYNCS.PHASECHK.TRANS64.TRYWAIT P0, [R5+URZ+0x26820], R0 ;  /* 0x02682000050075a7 */ /* 0x000e64000800017f */
[----:B-1----:R-:W-:Y:S05]  /*be50*/  @!P0 BRA `(.L_x_89) ;  /* 0x00000020003c8947 */ /* 0x002fea0003800000 */
.L_x_141:
[----:B------:R-:W-:Y:S01]  /*be60*/  ULOP3.LUT UR4, UR39, 0x2, URZ, 0xfc, !UPT ;  /* 0x0000000227047892 */ /* 0x000fe2000f8efc3f */
[----:B-1----:R-:W-:-:S03]  /*be70*/  @P2 IMAD.MOV.U32 R0, RZ, RZ, 0x3200 ;  /* 0x00003200ff002424 */ /* 0x002fc600078e00ff */
[----:B------:R-:W-:Y:S01]  /*be80*/  UPRMT UR4, UR4, 0x9910, URZ ;  /* 0x0000991004047896 */ /* 0x000fe2000800003f */
[----:B------:R1:W-:Y:S03]  /*be90*/  @P2 SYNCS.ARRIVE.TRANS64 RZ, [R5+URZ+0x26800], R0 ;  /* 0x0268000005ff29a7 */ /* 0x0003e6000800003f */
[----:B------:R-:W-:-:S06]  /*bea0*/  UISETP.NE.AND UP0, UPT, UR4, 0x2, UPT ;  /* 0x000000020400788c */ /* 0x000fcc000bf05270 */
[----:B------:R-:W-:-:S13]  /*beb0*/  PLOP3.LUT P0, PT, PT, PT, UP0, 0x80, 0x0 ;  /* 0x000000000000781c */ /* 0x000fda0003f0f008 */
[----:B-1----:R-:W-:Y:S05]  /*bec0*/  @P0 BRA `(.L_x_90) ;  /* 0x0000000000040947 */ /* 0x002fea0003800000 */
[----:B------:R-:W-:Y:S01]  /*bed0*/  BPT.TRAP 0x1 ;  /* 0x000000040000795c */ /* 0x000fe20000300000 */
.L_x_90:
[----:B------:R-:W-:-:S04]  /*bee0*/  LOP3.LUT P0, RZ, R2, 0x1f, RZ, 0xc0, !PT ;  /* 0x0000001f02ff7812 */ /* 0x000fc8000780c0ff */
[----:B------:R-:W-:-:S13]  /*bef0*/  PLOP3.LUT P0, PT, P0, P2, PT, 0x2a, 0x0 ;  /* 0x000000000000781c */ /* 0x000fda0000704572 */
[----:B------:R-:W-:Y:S05]  /*bf00*/  @P0 BRA `(.L_x_91) ;  /* 0x0000000000040947 */ /* 0x000fea0003800000 */
[----:B------:R-:W-:Y:S01]  /*bf10*/  BPT.TRAP 0x1 ;  /* 0x000000040000795c */ /* 0x000fe20000300000 */
.L_x_91:
[----:B------:R-:W-:Y:S01]  /*bf20*/  R2UR UR40, R5 ;  /* 0x00000000052872ca */ /* 0x000fe200000e0000 */
[----:B------:R-:W-:Y:S01]  /*bf30*/  ULDC.64 UR6, c[0x0][0x198] ;  /* 0x0000660000067ab9 */ /* 0x000fe20000000a00 */
[----:B------:R-:W-:Y:S01]  /*bf40*/  UMOV UR19, URZ ;  /* 0x0000003f00137c82 */ /* 0x000fe20008000000 */
[----:B------:R-:W-:Y:S01]  /*bf50*/  UIADD3 UR4, UP0, UR6, 0xf0, URZ ;  /* 0x000000f006047890 */ /* 0x000fe2000ff1e03f */
[----:B------:R-:W-:Y:S01]  /*bf60*/  IMAD.MOV.U32 R0, RZ, RZ, 0x1 ;  /* 0x00000001ff007424 */ /* 0x000fe200078e00ff */
[----:B------:R-:W-:Y:S02]  /*bf70*/  UIADD3 UR6, UP1, UR6, 0x4f0, URZ ;  /* 0x000004f006067890 */ /* 0x000fe4000ff3e03f */
[----:B------:R-:W-:Y:S02]  /*bf80*/  UIADD3.X UR5, URZ, UR7, URZ, UP0, !UPT ;  /* 0x000000073f057290 */ /* 0x000fe400087fe43f */
[----:B------:R-:W-:Y:S01]  /*bf90*/  UIADD3.X UR7, URZ, UR7, URZ, UP1, !UPT ;  /* 0x000000073f077290 */ /* 0x000fe20008ffe43f */
[----:B------:R-:W-:Y:S01]  /*bfa0*/  UMOV UR8, 0x0 ;  /* 0x0000000000087882 */ /* 0x000fe20000000000 */
[----:B------:R-:W-:-:S02]  /*bfb0*/  UMOV UR9, 0x10000000 ;  /* 0x1000000000097882 */ /* 0x000fc40000000000 */
[----:B------:R-:W-:Y:S02]  /*bfc0*/  UIADD3 UR16, UR40, 0xe000, URZ ;  /* 0x0000e00028107890 */ /* 0x000fe4000fffe03f */
[----:B------:R-:W-:Y:S02]  /*bfd0*/  UIADD3 UR17, UR40, 0x26800, URZ ;  /* 0x0002680028117890 */ /* 0x000fe4000fffe03f */
[----:B------:R-:W-:Y:S02]  /*bfe0*/  UIADD3 UR32, UR40, 0xf000, URZ ;  /* 0x0000f00028207890 */ /* 0x000fe4000fffe03f */
[----:B------:R-:W-:Y:S02]  /*bff0*/  UIADD3 UR24, UR40, 0x10000, URZ ;  /* 0x0001000028187890 */ /* 0x000fe4000fffe03f */
[----:B------:R-:W-:Y:S01]  /*c000*/  UIADD3 UR40, UR40, 0x26000, URZ ;  /* 0x0002600028287890 */ /* 0x000fe2000fffe03f */
[----:B------:R-:W-:Y:S01]  /*c010*/  UMOV UR18, URZ ;  /* 0x0000003f00127c82 */ /* 0x000fe20008000000 */
[----:B------:R-:W-:Y:S01]  /*c020*/  UMOV UR20, UR36 ;  /* 0x0000002400147c82 */ /* 0x000fe20008000000 */
[----:B------:R-:W-:Y:S01]  /*c030*/  UMOV UR21, UR37 ;  /* 0x0000002500157c82 */ /* 0x000fe20008000000 */
[----:B------:R-:W-:Y:S01]  /*c040*/  UMOV UR34, 0x10 ;  /* 0x0000001000227882 */ /* 0x000fe20000000000 */
        /* <DEDUP_REMOVED lines=8> */
[----:B------:R-:W-:Y:S01]  /*c0d0*/  UMOV UR42, URZ ;  /* 0x0000003f002a7c82 */ /* 0x000fe20008000000 */
[----:B------:R-:W-:Y:S01]  /*c0e0*/  UMOV UR43, UR36 ;  /* 0x00000024002b7c82 */ /* 0x000fe20008000000 */
[----:B------:R-:W-:Y:S01]  /*c0f0*/  UMOV UR44, UR37 ;  /* 0x00000025002c7c82 */ /* 0x000fe20008000000 */
[----:B------:R-:W-:Y:S01]  /*c100*/  UMOV UR41, UR17 ;  /* 0x0000001100297c82 */ /* 0x000fe20008000000 */
[----:B------:R1:W-:Y:S01]  /*c110*/  UTMALDG.4D [UR32], [UR4], desc[UR8] ;  /* 0x00000820040075b4 */ /* 0x0003e20008019000 */
[----:B------:R1:W-:Y:S01]  /*c120*/  UTMALDG.4D [UR24], [UR4], desc[UR8] ;  /* 0x00000818040075b4 */ /* 0x0003e20008019000 */
[----:B------:R1:W-:Y:S02]  /*c130*/  UTMALDG.3D [UR40], [UR6], desc[UR8] ;  /* 0x00000828060075b4 */ /* 0x0003e40008011000 */
[----:B-1----:R-:W-:Y:S01]  /*c140*/  NOP ;  /* 0x0000000000007918 */ /* 0x002fe20000000000 */
.L_x_88:
[----:B------:R-:W-:Y:S05]  /*c150*/  BSYNC B0 ;  /* 0x0000000000007941 */ /* 0x000fea0003800000 */
.L_x_87:
[----:B------:R-:W-:Y:S01]  /*c160*/  BSSY B0, `(.L_x_92) ;  /* 0x0000036000007945 */ /* 0x000fe20003800000 */
[----:B------:R-:W-:-:S03]  /*c170*/  IMAD.MOV.U32 R8, RZ, RZ, RZ ;  /* 0x000000ffff087224 */ /* 0x000fc600078e00ff */
[----:B------:R-:W-:Y:S05]  /*c180*/  @!P3 BRA `(.L_x_93) ;  /* 0x0000000000ccb947 */ /* 0x000fea0003800000 */
[----:B------:R-:W1:Y:S01]  /*c190*/  S2R R6, SR_CgaCtaId ;  /* 0x0000000000067919 */ /* 0x000e620000008800 */
[----:B------:R-:W-:-:S04]  /*c1a0*/  MOV R5, 0x400 ;  /* 0x0000040000057802 */ /* 0x000fc80000000f00 */
[----:B-1----:R-:W-:Y:S01]  /*c1b0*/  LEA R7, R6, R5, 0x18 ;  /* 0x0000000506077211 */ /* 0x002fe200078ec0ff */
[----:B------:R-:W-:-:S04]  /*c1c0*/  IMAD.MOV.U32 R6, RZ, RZ, 0x1 ;  /* 0x00000001ff067424 */ /* 0x000fc800078e00ff */
[----:B------:R-:W-:Y:S01]  /*c1d0*/  IMAD R5, R4, 0x8, R7 ;  /* 0x0000000804057824 */ /* 0x000fe200078e0207 */
[----:B------:R-:W-:-:S04]  /*c1e0*/  SHF.L.U32 R6, R6, 0x1f, RZ ;  /* 0x0000001f06067819 */ /* 0x000fc800000006ff */
[----:B------:R-:W1:Y:S02]  /*c1f0*/  SYNCS.PHASECHK.TRANS64.TRYWAIT P0, [R5+URZ+0x26860], R6 ;  /* 0x02686006050075a7 */ /* 0x000e64000800017f */
[----:B-1----:R-:W-:Y:S05]  /*c200*/  @!P0 BRA `(.L_x_94) ;  /* 0x0000001c00648947 */ /* 0x002fea0003800000 */
.L_x_142:
        /* <DEDUP_REMOVED lines=8> */
.L_x_95:
[----:B------:R-:W-:-:S04]  /*c290*/  LOP3.LUT P0, RZ, R2, 0x1f, RZ, 0xc0, !PT ;  /* 0x0000001f02ff7812 */ /* 0x000fc8000780c0ff */
[----:B------:R-:W-:-:S13]  /*c2a0*/  PLOP3.LUT P0, PT, P0, P2, PT, 0x2a, 0x0 ;  /* 0x000000000000781c */ /* 0x000fda0000704572 */
[----:B------:R-:W-:Y:S05]  /*c2b0*/  @P0 BRA `(.L_x_96) ;  /* 0x0000000000040947 */ /* 0x000fea0003800000 */
[----:B------:R-:W-:Y:S01]  /*c2c0*/  BPT.TRAP 0x1 ;  /* 0x000000040000795c */ /* 0x000fe20000300000 */
.L_x_96:
[----:B------:R-:W-:Y:S01]  /*c2d0*/  R2UR UR5, R7 ;  /* 0x00000000070572ca */ /* 0x000fe200000e0000 */
[----:B------:R-:W-:Y:S01]  /*c2e0*/  ULDC.64 UR8, c[0x0][0x198] ;  /* 0x0000660000087ab9 */ /* 0x000fe20000000a00 */
[C---:B------:R-:W-:Y:S01]  /*c2f0*/  R2UR UR24, R4.reuse ;  /* 0x00000000041872ca */ /* 0x040fe200000e0000 */
[----:B------:R-:W-:Y:S01]  /*c300*/  UIADD3 UR4, UP0, UR8, 0x2f0, URZ ;  /* 0x000002f008047890 */ /* 0x000fe2000ff1e03f */
[----:B------:R-:W-:Y:S01]  /*c310*/  R2UR UR25, R5 ;  /* 0x00000000051972ca */ /* 0x000fe200000e0000 */
[----:B------:R-:W-:Y:S01]  /*c320*/  UMOV UR6, 0x0 ;  /* 0x0000000000067882 */ /* 0x000fe20000000000 */
[----:B------:R-:W-:Y:S01]  /*c330*/  UMOV UR7, 0x10000000 ;  /* 0x1000000000077882 */ /* 0x000fe20000000000 */
[----:B------:R-:W-:Y:S01]  /*c340*/  UMOV UR26, URZ ;  /* 0x0000003f001a7c82 */ /* 0x000fe20008000000 */
[----:B------:R-:W-:Y:S01]  /*c350*/  UMOV UR27, UR11 ;  /* 0x0000000b001b7c82 */ /* 0x000fe20008000000 */
[----:B------:R-:W-:Y:S01]  /*c360*/  UMOV UR28, UR36 ;  /* 0x00000024001c7c82 */ /* 0x000fe20008000000 */
[----:B------:R-:W-:Y:S01]  /*c370*/  UMOV UR29, UR37 ;  /* 0x00000025001d7c82 */ /* 0x000fe20008000000 */
[----:B------:R-:W-:Y:S01]  /*c380*/  UMOV UR18, 0x10 ;  /* 0x0000001000127882 */ /* 0x000fe20000000000 */
[----:B------:R-:W-:Y:S01]  /*c390*/  UMOV UR19, UR11 ;  /* 0x0000000b00137c82 */ /* 0x000fe20008000000 */
[----:B------:R-:W-:Y:S01]  /*c3a0*/  UMOV UR20, UR36 ;  /* 0x0000002400147c82 */ /* 0x000fe20008000000 */
[----:B------:R-:W-:Y:S01]  /*c3b0*/  UMOV UR21, UR37 ;  /* 0x0000002500157c82 */ /* 0x000fe20008000000 */
[----:B------:R-:W-:Y:S01]  /*c3c0*/  UIMAD UR24, UR24, 0x1800, UR5 ;  /* 0x00001800181878a4 */ /* 0x000fe2000f8e0205 */
[----:B------:R-:W-:Y:S01]  /*c3d0*/  VIADD R4, R4, 0x1 ;  /* 0x0000000104047836 */ /* 0x000fe20000000000 */
[----:B------:R-:W-:Y:S01]  /*c3e0*/  UIADD3 UR25, UR25, 0x26840, URZ ;  /* 0x0002684019197890 */ /* 0x000fe2000fffe03f */
[----:B------:R-:W-:Y:S01]  /*c3f0*/  IMAD.MOV.U32 R8, RZ, RZ, 0x40 ;  /* 0x00000040ff087424 */ /* 0x000fe200078e00ff */
[----:B------:R-:W-:-:S02]  /*c400*/  UIADD3.X UR5, URZ, UR9, URZ, UP0, !UPT ;  /* 0x000000093f057290 */ /* 0x000fc400087fe43f */
[----:B------:R-:W-:Y:S02]  /*c410*/  UIADD3 UR16, UR24, 0x800, URZ ;  /* 0x0000080018107890 */ /* 0x000fe4000fffe03f */
[----:B------:R-:W-:Y:S01]  /*c420*/  UIADD3 UR8, UR24, 0x1000, URZ ;  /* 0x0000100018087890 */ /* 0x000fe2000fffe03f */
[----:B------:R-:W-:Y:S01]  /*c430*/  UMOV UR17, UR25 ;  /* 0x0000001900117c82 */ /* 0x000fe20008000000 */
[----:B------:R-:W-:Y:S01]  /*c440*/  UMOV UR10, 0x20 ;  /* 0x00000020000a7882 */ /* 0x000fe20000000000 */
[----:B------:R-:W-:Y:S01]  /*c450*/  UMOV UR12, UR36 ;  /* 0x00000024000c7c82 */ /* 0x000fe20008000000 */
[----:B------:R-:W-:Y:S01]  /*c460*/  UMOV UR13, UR37 ;  /* 0x00000025000d7c82 */ /* 0x000fe20008000000 */
[----:B------:R1:W-:Y:S01]  /*c470*/  UTMALDG.4D [UR24], [UR4], desc[UR6] ;  /* 0x00000618040075b4 */ /* 0x0003e20008019000 */
[----:B------:R-:W-:Y:S01]  /*c480*/  UMOV UR9, UR25 ;  /* 0x0000001900097c82 */ /* 0x000fe20008000000 */
[----:B------:R1:W-:Y:S02]  /*c490*/  UTMALDG.4D [UR16], [UR4], desc[UR6] ;  /* 0x00000610040075b4 */ /* 0x0003e40008019000 */
[----:B------:R1:W-:Y:S02]  /*c4a0*/  UTMALDG.4D [UR8], [UR4], desc[UR6] ;  /* 0x00000608040075b4 */ /* 0x0003e40008019000 */
[----:B-1----:R-:W-:Y:S01]  /*c4b0*/  NOP ;  /* 0x0000000000007918 */ /* 0x002fe20000000000 */
.L_x_93:
[----:B------:R-:W-:Y:S05]  /*c4c0*/  BSYNC B0 ;  /* 0x0000000000007941 */ /* 0x000fea0003800000 */
.L_x_92:
[----:B------:R-:W-:Y:S01]  /*c4d0*/  BSSY B0, `(.L_x_97) ;  /* 0x0000039000007945 */ /* 0x000fe20003800000 */
[----:B------:R-:W-:-:S03]  /*c4e0*/  IMAD.MOV.U32 R5, RZ, RZ, 0x1 ;  /* 0x00000001ff057424 */ /* 0x000fc600078e00ff */
[----:B------:R-:W-:Y:S05]  /*c4f0*/  @!P3 BRA `(.L_x_98) ;  /* 0x0000000000d8b947 */ /* 0x000fea0003800000 */
[----:B------:R-:W1:Y:S01]  /*c500*/  S2R R6, SR_CgaCtaId ;  /* 0x0000000000067919 */ /* 0x000e620000008800 */
[----:B------:R-:W-:Y:S01]  /*c510*/  MOV R5, 0x400 ;  /* 0x0000040000057802 */ /* 0x000fe20000000f00 */
[----:B------:R-:W-:-:S05]  /*c520*/  IMAD.MOV.U32 R7, RZ, RZ, 0x1 ;  /* 0x00000001ff077424 */ /* 0x000fca00078e00ff */
[----:B------:R-:W-:Y:S02]  /*c530*/  SHF.L.U32 R7, R7, 0x1f, RZ ;  /* 0x0000001f07077819 */ /* 0x000fe400000006ff */
[----:B-1----:R-:W-:-:S05]  /*c540*/  LEA R5, R6, R5, 0x18 ;  /* 0x0000000506057211 */ /* 0x002fca00078ec0ff */
[----:B------:R-:W-:-:S04]  /*c550*/  IMAD R6, R4, 0x8, R5 ;  /* 0x0000000804067824 */ /* 0x000fc800078e0205 */
[----:B------:R-:W1:Y:S02]  /*c560*/  SYNCS.PHASECHK.TRANS64.TRYWAIT P0, [R6+URZ+0x26860], R7 ;  /* 0x02686007060075a7 */ /* 0x000e64000800017f */
[----:B-1----:R-:W-:Y:S05]  /*c570*/  @!P0 BRA `(.L_x_99) ;  /* 0x00000018009c8947 */ /* 0x002fea0003800000 */
.L_x_143:
        /* <DEDUP_REMOVED lines=8> */
.L_x_100:
[----:B------:R-:W-:-:S04]  /*c600*/  LOP3.LUT P0, RZ, R2, 0x1f, RZ, 0xc0, !PT ;  /* 0x0000001f02ff7812 */ /* 0x000fc8000780c0ff */
[----:B------:R-:W-:-:S13]  /*c610*/  PLOP3.LUT P0, PT, P0, P2, PT, 0x2a, 0x0 ;  /* 0x000000000000781c */ /* 0x000fda0000704572 */
[----:B------:R-:W-:Y:S05]  /*c620*/  @P0 BRA `(.L_x_101) ;  /* 0x0000000000040947 */ /* 0x000fea0003800000 */
[----:B------:R-:W-:Y:S01]  /*c630*/  BPT.TRAP 0x1 ;  /* 0x000000040000795c */ /* 0x000fe20000300000 */
.L_x_101:
[----:B------:R-:W-:Y:S01]  /*c640*/  R2UR UR5, R5 ;  /* 0x00000000050572ca */ /* 0x000fe200000e0000 */
[----:B------:R-:W-:Y:S01]  /*c650*/  ULDC.64 UR8, c[0x0][0x198] ;  /* 0x0000660000087ab9 */ /* 0x000fe20000000a00 */
[----:B------:R-:W-:Y:S01]  /*c660*/  R2UR UR32, R4 ;  /* 0x00000000042072ca */ /* 0x000fe200000e0000 */
[----:B------:R-:W-:Y:S01]  /*c670*/  UIADD3 UR4, UP0, UR8, 0x1f0, URZ ;  /* 0x000001f008047890 */ /* 0x000fe2000ff1e03f */
[----:B------:R-:W-:Y:S01]  /*c680*/  R2UR UR33, R6 ;  /* 0x00000000062172ca */ /* 0x000fe200000e0000 */
[----:B------:R-:W-:Y:S01]  /*c690*/  UMOV UR6, 0x0 ;  /* 0x0000000000067882 */ /* 0x000fe20000000000 */
[----:B------:R-:W-:Y:S01]  /*c6a0*/  R2UR UR35, R8 ;  /* 0x00000000082372ca */ /* 0x000fe200000e0000 */
[----:B------:R-:W-:Y:S01]  /*c6b0*/  UMOV UR7, 0x10000000 ;  /* 0x1000000000077882 */ /* 0x000fe20000000000 */
[----:B------:R-:W-:Y:S01]  /*c6c0*/  UMOV UR34, URZ ;  /* 0x0000003f00227c82 */ /* 0x000fe20008000000 */
[----:B------:R-:W-:Y:S01]  /*c6d0*/  UMOV UR26, 0x10 ;  /* 0x00000010001a7882 */ /* 0x000fe20000000000 */
[----:B------:R-:W-:Y:S01]  /*c6e0*/  UMOV UR28, UR36 ;  /* 0x00000024001c7c82 */ /* 0x000fe20008000000 */
[----:B------:R-:W-:Y:S01]  /*c6f0*/  UMOV UR29, UR37 ;  /* 0x00000025001d7c82 */ /* 0x000fe20008000000 */
[----:B------:R-:W-:Y:S01]  /*c700*/  UMOV UR18, 0x20 ;  /* 0x0000002000127882 */ /* 0x000fe20000000000 */
[----:B------:R-:W-:Y:S01]  /*c710*/  UMOV UR20, UR36 ;  /* 0x0000002400147c82 */ /* 0x000fe20008000000 */
[----:B------:R-:W-:Y:S01]  /*c720*/  UMOV UR21, UR37 ;  /* 0x0000002500157c82 */ /* 0x000fe20008000000 */
[----:B------:R-:W-:Y:S01]  /*c730*/  UIMAD UR32, UR32, 0x1800, UR5 ;  /* 0x00001800202078a4 */ /* 0x000fe2000f8e0205 */
[----:B------:R-:W-:Y:S01]  /*c740*/  VIADD R4, R4, 0x1 ;  /* 0x0000000104047836 */ /* 0x000fe20000000000 */
[----:B------:R-:W-:-:S02]  /*c750*/  UIADD3 UR33, UR33, 0x26840, URZ ;  /* 0x0002684021217890 */ /* 0x000fc4000fffe03f */
[----:B------:R-:W-:Y:S02]  /*c760*/  UIADD3 UR35, UR11, UR35, URZ ;  /* 0x000000230b237290 */ /* 0x000fe4000fffe03f */
[----:B------:R-:W-:Y:S01]  /*c770*/  UIADD3.X UR5, URZ, UR9, URZ, UP0, !UPT ;  /* 0x000000093f057290 */ /* 0x000fe200087fe43f */
[C---:B------:R-:W-:Y:S01]  /*c780*/  ISETP.NE.AND P5, PT, R4.reuse, 0x4, PT ;  /* 0x000000040400780c */ /* 0x040fe20003fa5270 */
[----:B------:R-:W-:Y:S01]  /*c790*/  UIADD3 UR24, UR32, 0x800, URZ ;  /* 0x0000080020187890 */ /* 0x000fe2000fffe03f */
[C---:B------:R-:W-:Y:S01]  /*c7a0*/  ISETP.NE.AND P0, PT, R4.reuse, 0x4, PT ;  /* 0x000000040400780c */ /* 0x040fe20003f05270 */
[----:B------:R-:W-:Y:S01]  /*c7b0*/  UIADD3 UR16, UR32, 0x1000, URZ ;  /* 0x0000100020107890 */ /* 0x000fe2000fffe03f */
[----:B------:R-:W-:Y:S01]  /*c7c0*/  SEL R4, R4, RZ, P5 ;  /* 0x000000ff04047207 */ /* 0x000fe20002800000 */
[----:B------:R-:W-:Y:S01]  /*c7d0*/  UMOV UR25, UR33 ;  /* 0x0000002100197c82 */ /* 0x000fe20008000000 */
[----:B------:R-:W-:Y:S01]  /*c7e0*/  UMOV UR27, UR35 ;  /* 0x00000023001b7c82 */ /* 0x000fe20008000000 */
[----:B------:R-:W-:Y:S01]  /*c7f0*/  UMOV UR17, UR33 ;  /* 0x0000002100117c82 */ /* 0x000fe20008000000 */
[----:B------:R1:W-:Y:S01]  /*c800*/  UTMALDG.4D [UR32], [UR4], desc[UR6] ;  /* 0x00000620040075b4 */ /* 0x0003e20008019000 */
[----:B------:R-:W-:Y:S01]  /*c810*/  UMOV UR19, UR35 ;  /* 0x0000002300137c82 */ /* 0x000fe20008000000 */
[----:B------:R-:W-:Y:S01]  /*c820*/  SEL R5, RZ, 0x1, !P0 ;  /* 0x00000001ff057807 */ /* 0x000fe20004000000 */
[----:B------:R1:W-:Y:S01]  /*c830*/  UTMALDG.4D [UR24], [UR4], desc[UR6] ;  /* 0x00000618040075b4 */ /* 0x0003e20008019000 */
[----:B------:R1:W-:Y:S02]  /*c840*/  UTMALDG.4D [UR16], [UR4], desc[UR6] ;  /* 0x00000610040075b4 */ /* 0x0003e40008019000 */
[----:B-1----:R-:W-:-:S03]  /*c850*/  NOP ;  /* 0x0000000000007918 */ /* 0x002fc60000000000 */
.L_x_98:
[----:B------:R-:W-:Y:S05]  /*c860*/  BSYNC B0 ;  /* 0x0000000000007941 */ /* 0x000fea0003800000 */
.L_x_97:
[----:B------:R-:W-:Y:S01]  /*c870*/  BSSY B0, `(.L_x_102) ;  /* 0x000003f000007945 */ /* 0x000fe20003800000 */
[----:B------:R-:W-:-:S03]  /*c880*/  IMAD.MOV.U32 R9, RZ, RZ, RZ ;  /* 0x000000ffff097224 */ /* 0x000fc600078e00ff */
        /* <DEDUP_REMOVED lines=9> */
.L_x_144:
        /* <DEDUP_REMOVED lines=8> */
.L_x_105:
[----:B------:R-:W-:-:S04]  /*c9a0*/  LOP3.LUT P0, RZ, R2, 0x1f, RZ, 0xc0, !PT ;  /* 0x0000001f02ff7812 */ /* 0x000fc8000780c0ff */
[----:B------:R-:W-:-:S13]  /*c9b0*/  PLOP3.LUT P0, PT, P0, P2, PT, 0x2a, 0x0 ;  /* 0x000000000000781c */ /* 0x000fda0000704572 */
[----:B------:R-:W-:Y:S05]  /*c9c0*/  @P0 BRA `(.L_x_106) ;  /* 0x0000000000040947 */ /* 0x000fea0003800000 */
[----:B------:R-:W-:Y:S01]  /*c9d0*/  BPT.TRAP 0x1 ;  /* 0x000000040000795c */ /* 0x000fe20000300000 */
.L_x_106:
[----:B------:R-:W-:Y:S01]  /*c9e0*/  R2UR UR33, R6 ;  /* 0x00000000062172ca */ /* 0x000fe200000e0000 */
[C-C-:B------:R-:W-:Y:S01]  /*c9f0*/  IMAD R6, R0.reuse, 0x3000, R7.reuse ;  /* 0x0000300000067824 */ /* 0x140fe200078e0207 */
[----:B------:R-:W-:Y:S01]  /*ca00*/  ULDC.64 UR6, c[0x0][0x198] ;  /* 0x0000660000067ab9 */ /* 0x000fe20000000a00 */
[C---:B------:R-:W-:Y:S01]  /*ca10*/  IMAD R7, R0.reuse, 0x200, R7 ;  /* 0x0000020000077824 */ /* 0x040fe200078e0207 */
[----:B------:R-:W-:Y:S01]  /*ca20*/  UIADD3 UR4, UP0, UR6, 0x3f0, URZ ;  /* 0x000003f006047890 */ /* 0x000fe2000ff1e03f */
[----:B------:R-:W-:Y:S01]  /*ca30*/  VIADD R0, R0, 0x1 ;  /* 0x0000000100007836 */ /* 0x000fe20000000000 */
[----:B------:R-:W-:Y:S01]  /*ca40*/  R2UR UR16, R6 ;  /* 0x00000000061072ca */ /* 0x000fe200000e0000 */
[----:B------:R-:W-:Y:S01]  /*ca50*/  UIADD3 UR6, UP1, UR6, 0x5f0, URZ ;  /* 0x000005f006067890 */ /* 0x000fe2000ff3e03f */
[----:B------:R-:W-:Y:S01]  /*ca60*/  R2UR UR40, R7 ;  /* 0x00000000072872ca */ /* 0x000fe200000e0000 */
[----:B------:R-:W-:Y:S01]  /*ca70*/  UIADD3.X UR5, URZ, UR7, URZ, UP0, !UPT ;  /* 0x000000073f057290 */ /* 0x000fe200087fe43f */
[----:B------:R-:W-:Y:S01]  /*ca80*/  IMAD.MOV.U32 R9, RZ, RZ, 0x1 ;  /* 0x00000001ff097424 */ /* 0x000fe200078e00ff */
[----:B------:R-:W-:-:S02]  /*ca90*/  UIADD3.X UR7, URZ, UR7, URZ, UP1, !UPT ;  /* 0x000000073f077290 */ /* 0x000fc40008ffe43f */
[----:B------:R-:W-:Y:S01]  /*caa0*/  UIADD3 UR33, UR33, 0x26800, URZ ;  /* 0x0002680021217890 */ /* 0x000fe2000fffe03f */
[----:B------:R-:W-:Y:S01]  /*cab0*/  UMOV UR35, URZ ;  /* 0x0000003f00237c82 */ /* 0x000fe20008000000 */
[----:B------:R-:W-:Y:S01]  /*cac0*/  UMOV UR8, 0x0 ;  /* 0x0000000000087882 */ /* 0x000fe20000000000 */
[----:B------:R-:W-:Y:S01]  /*cad0*/  UMOV UR9, 0x10000000 ;  /* 0x1000000000097882 */ /* 0x000fe20000000000 */
[----:B------:R-:W-:Y:S02]  /*cae0*/  UMOV UR34, URZ ;  /* 0x0000003f00227c82 */ /* 0x000fe40008000000 */
[----:B------:R-:W-:Y:S02]  /*caf0*/  UIADD3 UR32, UR16, 0xe000, URZ ;  /* 0x0000e00010207890 */ /* 0x000fe4000fffe03f */
[----:B------:R-:W-:Y:S02]  /*cb00*/  UIADD3 UR24, UR16, 0xf000, URZ ;  /* 0x0000f00010187890 */ /* 0x000fe4000fffe03f */
[----:B------:R-:W-:-:S02]  /*cb10*/  UIADD3 UR16, UR16, 0x10000, URZ ;  /* 0x0001000010107890 */ /* 0x000fc4000fffe03f */
[----:B------:R-:W-:Y:S01]  /*cb20*/  UIADD3 UR40, UR40, 0x26000, URZ ;  /* 0x0002600028287890 */ /* 0x000fe2000fffe03f */
[----:B------:R-:W-:Y:S01]  /*cb30*/  UMOV UR26, 0x10 ;  /* 0x00000010001a7882 */ /* 0x000fe20000000000 */
[----:B------:R-:W-:Y:S01]  /*cb40*/  UMOV UR28, UR36 ;  /* 0x00000024001c7c82 */ /* 0x000fe20008000000 */
        /* <DEDUP_REMOVED lines=17> */
.L_x_103:
[----:B------:R-:W-:Y:S05]  /*cc60*/  BSYNC B0 ;  /* 0x0000000000007941 */ /* 0x000fea0003800000 */
.L_x_102:
[----:B------:R-:W-:Y:S04]  /*cc70*/  BSSY B0, `(.L_x_107) ;  /* 0x0000032000007945 */ /* 0x000fe80003800000 */
[----:B------:R-:W-:Y:S05]  /*cc80*/  @!P3 BRA `(.L_x_108) ;  /* 0x0000000000c0b947 */ /* 0x000fea0003800000 */
[----:B------:R-:W1:Y:S01]  /*cc90*/  S2R R7, SR_CgaCtaId ;  /* 0x0000000000077919 */ /* 0x000e620000008800 */
[----:B------:R-:W-:Y:S02]  /*cca0*/  MOV R6, 0x400 ;  /* 0x0000040000067802 */ /* 0x000fe40000000f00 */
[----:B------:R-:W-:Y:S02]  /*ccb0*/  SHF.L.U32 R5, R5, 0x1f, RZ ;  /* 0x0000001f05057819 */ /* 0x000fe400000006ff */
[----:B-1----:R-:W-:-:S05]  /*ccc0*/  LEA R7, R7, R6, 0x18 ;  /* 0x0000000607077211 */ /* 0x002fca00078ec0ff */
[----:B------:R-:W-:-:S04]  /*ccd0*/  IMAD R6, R4, 0x8, R7 ;  /* 0x0000000804067824 */ /* 0x000fc800078e0207 */
[----:B------:R-:W1:Y:S02]  /*cce0*/  SYNCS.PHASECHK.TRANS64.TRYWAIT P0, [R6+URZ+0x26860], R5 ;  /* 0x02686005060075a7 */ /* 0x000e64000800017f */
[----:B-1----:R-:W-:Y:S05]  /*ccf0*/  @!P0 BRA `(.L_x_109) ;  /* 0x0000001000e48947 */ /* 0x002fea0003800000 */
.L_x_145:
        /* <DEDUP_REMOVED lines=8> */
.L_x_110:
[----:B------:R-:W-:-:S04]  /*cd80*/  LOP3.LUT P0, RZ, R2, 0x1f, RZ, 0xc0, !PT ;  /* 0x0000001f02ff7812 */ /* 0x000fc8000780c0ff */
[----:B------:R-:W-:-:S13]  /*cd90*/  PLOP3.LUT P0, PT, P0, P2, PT, 0x2a, 0x0 ;  /* 0x000000000000781c */ /* 0x000fda0000704572 */
[----:B------:R-:W-:Y:S05]  /*cda0*/  @P0 BRA `(.L_x_111) ;  /* 0x0000000000040947 */ /* 0x000fea0003800000 */
[----:B------:R-:W-:Y:S01]  /*cdb0*/  BPT.TRAP 0x1 ;  /* 0x000000040000795c */ /* 0x000fe20000300000 */
.L_x_111:
        /* <DEDUP_REMOVED lines=15> */
[----:B------:R-:W-:-:S02]  /*ceb0*/  UIMAD UR32, UR32, 0x1800, UR5 ;  /* 0x00001800202078a4 */ /* 0x000fc4000f8e0205 */
[----:B------:R-:W-:Y:S02]  /*cec0*/  UIADD3 UR35, UR11, UR35, URZ ;  /* 0x000000230b237290 */ /* 0x000fe4000fffe03f */
[----:B------:R-:W-:Y:S02]  /*ced0*/  UIADD3 UR33, UR33, 0x26840, URZ ;  /* 0x0002684021217890 */ /* 0x000fe4000fffe03f */
[----:B------:R-:W-:Y:S02]  /*cee0*/  UIADD3.X UR5, URZ, UR9, URZ, UP0, !UPT ;  /* 0x000000093f057290 */ /* 0x000fe400087fe43f */
[----:B------:R-:W-:Y:S02]  /*cef0*/  UIADD3 UR24, UR32, 0x800, URZ ;  /* 0x0000080020187890 */ /* 0x000fe4000fffe03f */
[----:B------:R-:W-:Y:S01]  /*cf00*/  UIADD3 UR16, UR32, 0x1000, URZ ;  /* 0x0000100020107890 */ /* 0x000fe2000fffe03f */
[----:B------:R-:W-:Y:S01]  /*cf10*/  UMOV UR25, UR33 ;  /* 0x0000002100197c82 */ /* 0x000fe20008000000 */
[----:B------:R-:W-:Y:S01]  /*cf20*/  UMOV UR27, UR35 ;  /* 0x00000023001b7c82 */ /* 0x000fe20008000000 */
[----:B------:R-:W-:-:S02]  /*cf30*/  UMOV UR17, UR33 ;  /* 0x0000002100117c82 */ /* 0x000fc40008000000 */
[----:B------:R1:W-:Y:S01]  /*cf40*/  UTMALDG.4D [UR32], [UR4], desc[UR6] ;  /* 0x00000620040075b4 */ /* 0x0003e20008019000 */
[----:B------:R-:W-:Y:S01]  /*cf50*/  UMOV UR19, UR35 ;  /* 0x0000002300137c82 */ /* 0x000fe20008000000 */
[----:B------:R1:W-:Y:S02]  /*cf60*/  UTMALDG.4D [UR24], [UR4], desc[UR6] ;  /* 0x00000618040075b4 */ /* 0x0003e40008019000 */
[----:B------:R1:W-:Y:S02]  /*cf70*/  UTMALDG.4D [UR16], [UR4], desc[UR6] ;  /* 0x00000610040075b4 */ /* 0x0003e40008019000 */
[----:B-1----:R-:W-:Y:S01]  /*cf80*/  NOP ;  /* 0x0000000000007918 */ /* 0x002fe20000000000 */
.L_x_108:
[----:B------:R-:W-:Y:S05]  /*cf90*/  BSYNC B0 ;  /* 0x0000000000007941 */ /* 0x000fea0003800000 */
.L_x_107:
[----:B------:R-:W-:-:S13]  /*cfa0*/  ISETP.GE.AND P0, PT, R3, 0x81, PT ;  /* 0x000000810300780c */ /* 0x000fda0003f06270 */
[----:B------:R-:W-:Y:S05]  /*cfb0*/  @!P0 EXIT ;  /* 0x000000000000894d */ /* 0x000fea0003800000 */
[----:B------:R-:W-:Y:S01]  /*cfc0*/  VIADD R3, R3, 0x7f ;  /* 0x0000007f03037836 */ /* 0x000fe20000000000 */
[----:B------:R-:W-:Y:S01]  /*cfd0*/  LOP3.LUT P0, RZ, R2, 0x1f, RZ, 0xc0, !PT ;  /* 0x0000001f02ff7812 */ /* 0x000fe2000780c0ff */
[----:B------:R-:W-:Y:S03]  /*cfe0*/  BSSY B0, `(.L_x_112) ;  /* 0x00000a6000007945 */ /* 0x000fe60003800000 */
[----:B------:R-:W-:Y:S02]  /*cff0*/  SHF.R.S32.HI R2, RZ, 0x1f, R3 ;  /* 0x0000001fff027819 */ /* 0x000fe40000011403 */
[----:B------:R-:W-:Y:S02]  /*d000*/  PLOP3.LUT P0, PT, P0, P2, PT, 0x2a, 0x0 ;  /* 0x000000000000781c */ /* 0x000fe40000704572 */
[----:B------:R-:W-:Y:S01]  /*d010*/  LEA.HI R2, R2, R3, RZ, 0x7 ;  /* 0x0000000302027211 */ /* 0x000fe200078f38ff */
[----:B------:R-:W-:-:S03]  /*d020*/  IMAD.U32 R3, RZ, RZ, UR39 ;  /* 0x00000027ff037e24 */ /* 0x000fc6000f8e00ff */
[----:B------:R-:W-:Y:S02]  /*d030*/  SHF.R.S32.HI R4, RZ, 0x7, R2 ;  /* 0x00000007ff047819 */ /* 0x000fe40000011402 */
[----:B------:R-:W-:Y:S01]  /*d040*/  LOP3.LUT R2, R3, 0x2, RZ, 0xfc, !PT ;  /* 0x0000000203027812 */ /* 0x000fe200078efcff */
[----:B------:R-:W-:Y:S02]  /*d050*/  IMAD.MOV.U32 R3, RZ, RZ, 0x1 ;  /* 0x00000001ff037424 */ /* 0x000fe400078e00ff */
[----:B------:R-:W-:-:S07]  /*d060*/  IMAD.SHL.U32 R4, R4, 0x4, RZ ;  /* 0x0000000404047824 */ /* 0x000fce00078e00ff */
.L_x_127:
[----:B------:R-:W-:Y:S04]  /*d070*/  BSSY B1, `(.L_x_113) ;  /* 0x000002e000017945 */ /* 0x000fe80003800000 */
[----:B------:R-:W-:Y:S05]  /*d080*/  @!P3 BRA `(.L_x_114) ;  /* 0x0000000000b0b947 */ /* 0x000fea0003800000 */
[----:B------:R-:W1:Y:S01]  /*d090*/  S2R R6, SR_CgaCtaId ;  /* 0x0000000000067919 */ /* 0x000e620000008800 */
[----:B------:R-:W-:-:S04]  /*d0a0*/  MOV R5, 0x400 ;  /* 0x0000040000057802 */ /* 0x000fc80000000f00 */
[----:B-1----:R-:W-:Y:S02]  /*d0b0*/  LEA R7, R6, R5, 0x18 ;  /* 0x0000000506077211 */ /* 0x002fe400078ec0ff */
[----:B------:R-:W-:-:S03]  /*d0c0*/  SHF.L.U32 R5, R3, 0x1f, RZ ;  /* 0x0000001f03057819 */ /* 0x000fc600000006ff */
[----:B------:R-:W-:-:S04]  /*d0d0*/  IMAD R6, R0, 0x8, R7 ;  /* 0x0000000800067824 */ /* 0x000fc800078e0207 */
[----:B------:R-:W1:Y:S02]  /*d0e0*/  SYNCS.PHASECHK.TRANS64.TRYWAIT P4, [R6+URZ+0x26820], R5 ;  /* 0x02682005060075a7 */ /* 0x000e64000808017f */
[----:B-1----:R-:W-:Y:S05]  /*d0f0*/  @!P4 BRA `(.L_x_115) ;  /* 0x0000000c00f8c947 */ /* 0x002fea0003800000 */
.L_x_146:
[----:B-1----:R-:W-:-:S04]  /*d100*/  @P2 IMAD.MOV.U32 R5, RZ, RZ, 0x3200 ;  /* 0x00003200ff052424 */ /* 0x002fc800078e00ff */
[----:B------:R1:W-:Y:S02]  /*d110*/  @P2 SYNCS.ARRIVE.TRANS64 RZ, [R6+URZ+0x26800], R5 ;  /* 0x0268000506ff29a7 */ /* 0x0003e4000800003f */
[----:B-1----:R-:W-:-:S04]  /*d120*/  PRMT R5, R2, 0x9910, RZ ;  /* 0x0000991002057816 */ /* 0x002fc800000000ff */
[----:B------:R-:W-:-:S13]  /*d130*/  ISETP.NE.AND P4, PT, R5, 0x2, PT ;  /* 0x000000020500780c */ /* 0x000fda0003f85270 */
[----:B------:R-:W-:Y:S05]  /*d140*/  @P4 BRA `(.L_x_116) ;  /* 0x0000000000044947 */ /* 0x000fea0003800000 */
[----:B------:R-:W-:Y:S01]  /*d150*/  BPT.TRAP 0x1 ;  /* 0x000000040000795c */ /* 0x000fe20000300000 */
.L_x_116:
[----:B------:R-:W-:Y:S05]  /*d160*/  @P0 BRA `(.L_x_117) ;  /* 0x0000000000040947 */ /* 0x000fea0003800000 */
[----:B------:R-:W-:Y:S01]  /*d170*/  BPT.TRAP 0x1 ;  /* 0x000000040000795c */ /* 0x000fe20000300000 */
.L_x_117:
[----:B------:R-:W-:Y:S01]  /*d180*/  IMAD R7, R0, 0x3000, R7 ;  /* 0x0000300000077824 */ /* 0x000fe200078e0207 */
[----:B------:R-:W-:Y:S01]  /*d190*/  R2UR UR33, R6 ;  /* 0x00000000062172ca */ /* 0x000fe200000e0000 */
[----:B------:R-:W-:Y:S01]  /*d1a0*/  ULDC.64 UR4, c[0x0][0x198] ;  /* 0x0000660000047ab9 */ /* 0x000fe20000000a00 */
[----:B------:R-:W-:Y:S01]  /*d1b0*/  R2UR UR35, R9 ;  /* 0x00000000092372ca */ /* 0x000fe200000e0000 */
[----:B------:R-:W-:Y:S01]  /*d1c0*/  UIADD3 UR4, UP0, UR4, 0xf0, URZ ;  /* 0x000000f004047890 */ /* 0x000fe2000ff1e03f */
[----:B------:R-:W-:Y:S01]  /*d1d0*/  R2UR UR16, R7 ;  /* 0x00000000071072ca */ /* 0x000fe200000e0000 */
[----:B------:R-:W-:Y:S01]  /*d1e0*/  UMOV UR6, 0x0 ;  /* 0x0000000000067882 */ /* 0x000fe20000000000 */
[----:B------:R-:W-:Y:S01]  /*d1f0*/  UMOV UR7, 0x10000000 ;  /* 0x1000000000077882 */ /* 0x000fe20000000000 */
[----:B------:R-:W-:Y:S01]  /*d200*/  UIADD3.X UR5, URZ, UR5, URZ, UP0, !UPT ;  /* 0x000000053f057290 */ /* 0x000fe200087fe43f */
[----:B------:R-:W-:Y:S01]  /*d210*/  UMOV UR34, URZ ;  /* 0x0000003f00227c82 */ /* 0x000fe20008000000 */
[----:B------:R-:W-:Y:S01]  /*d220*/  UMOV UR26, 0x10 ;  /* 0x00000010001a7882 */ /* 0x000fe20000000000 */
[----:B------:R-:W-:Y:S01]  /*d230*/  UMOV UR28, UR36 ;  /* 0x00000024001c7c82 */ /* 0x000fe20008000000 */
[----:B------:R-:W-:-:S02]  /*d240*/  UMOV UR29, UR37 ;  /* 0x00000025001d7c82 */ /* 0x000fc40008000000 */
[----:B------:R-:W-:Y:S02]  /*d250*/  UIADD3 UR33, UR33, 0x26800, URZ ;  /* 0x0002680021217890 */ /* 0x000fe4000fffe03f */
[----:B------:R-:W-:Y:S02]  /*d260*/  USHF.L.U32 UR35, UR35, 0x7, URZ ;  /* 0x0000000723237899 */ /* 0x000fe4000800063f */
[----:B------:R-:W-:Y:S02]  /*d270*/  UIADD3 UR32, UR16, 0xe000, URZ ;  /* 0x0000e00010207890 */ /* 0x000fe4000fffe03f */
[----:B------:R-:W-:Y:S02]  /*d280*/  UIADD3 UR24, UR16, 0xf000, URZ ;  /* 0x0000f00010187890 */ /* 0x000fe4000fffe03f */
[----:B------:R-:W-:Y:S01]  /*d290*/  UIADD3 UR16, UR16, 0x10000, URZ ;  /* 0x0001000010107890 */ /* 0x000fe2000fffe03f */
        /* <DEDUP_REMOVED lines=11> */
.L_x_114:
[----:B------:R-:W-:Y:S05]  /*d350*/  BSYNC B1 ;  /* 0x0000000000017941 */ /* 0x000fea0003800000 */
.L_x_113:
[C---:B------:R-:W-:Y:S01]  /*d360*/  ISETP.LT.OR P4, PT, R4.reuse, 0x6, !P3 ;  /* 0x000000060400780c */ /* 0x040fe20005f81670 */
[----:B------:R-:W-:Y:S01]  /*d370*/  BSSY B1, `(.L_x_118) ;  /* 0x000001c000017945 */ /* 0x000fe20003800000 */
[----:B------:R-:W-:-:S11]  /*d380*/  ISETP.LT.OR P5, PT, R4, 0x7, !P3 ;  /* 0x000000070400780c */ /* 0x000fd60005fa1670 */
[----:B------:R-:W-:Y:S05]  /*d390*/  @P4 BRA `(.L_x_119) ;  /* 0x0000000000644947 */ /* 0x000fea0003800000 */
[----:B------:R-:W1:Y:S01]  /*d3a0*/  S2R R6, SR_CgaCtaId ;  /* 0x0000000000067919 */ /* 0x000e620000008800 */
[----:B------:R-:W-:Y:S01]  /*d3b0*/  MOV R5, 0x400 ;  /* 0x0000040000057802 */ /* 0x000fe20000000f00 */
[----:B------:R-:W-:Y:S01]  /*d3c0*/  ULDC.64 UR4, c[0x0][0x198] ;  /* 0x0000660000047ab9 */ /* 0x000fe20000000a00 */
[----:B------:R-:W-:Y:S01]  /*d3d0*/  R2UR UR18, R9 ;  /* 0x00000000091272ca */ /* 0x000fe200000e0000 */
[----:B------:R-:W-:Y:S01]  /*d3e0*/  UIADD3 UR4, UP0, UR4, 0x4f0, URZ ;  /* 0x000004f004047890 */ /* 0x000fe2000ff1e03f */
[----:B------:R-:W-:Y:S01]  /*d3f0*/  UMOV UR6, 0x0 ;  /* 0x0000000000067882 */ /* 0x000fe20000000000 */
[----:B------:R-:W-:Y:S02]  /*d400*/  UMOV UR7, 0x10000000 ;  /* 0x1000000000077882 */ /* 0x000fe40000000000 */
[----:B------:R-:W-:Y:S01]  /*d410*/  UIADD3.X UR5, URZ, UR5, URZ, UP0, !UPT ;  /* 0x000000053f057290 */ /* 0x000fe200087fe43f */
[----:B------:R-:W-:Y:S01]  /*d420*/  UMOV UR19, UR36 ;  /* 0x0000002400137c82 */ /* 0x000fe20008000000 */
[----:B------:R-:W-:-:S06]  /*d430*/  UMOV UR20, UR37 ;  /* 0x0000002500147c82 */ /* 0x000fcc0008000000 */
[----:B------:R-:W-:Y:S01]  /*d440*/  USHF.L.U32 UR18, UR18, 0x7, URZ ;  /* 0x0000000712127899 */ /* 0x000fe2000800063f */
[----:B-1----:R-:W-:-:S05]  /*d450*/  LEA R5, R6, R5, 0x18 ;  /* 0x0000000506057211 */ /* 0x002fca00078ec0ff */
[C-C-:B------:R-:W-:Y:S02]  /*d460*/  IMAD R6, R0.reuse, 0x8, R5.reuse ;  /* 0x0000000800067824 */ /* 0x140fe400078e0205 */
[----:B------:R-:W-:-:S03]  /*d470*/  IMAD R5, R0, 0x200, R5 ;  /* 0x0000020000057824 */ /* 0x000fc600078e0205 */
[----:B------:R-:W-:Y:S02]  /*d480*/  R2UR UR17, R6 ;  /* 0x00000000061172ca */ /* 0x000fe400000e0000 */
[----:B------:R-:W-:Y:S01]  /*d490*/  R2UR UR16, R5 ;  /* 0x00000000051072ca */ /* 0x000fe200000e0000 */
[----:B------:R-:W-:-:S05]  /*d4a0*/  VIADD R5, R0, 0x1 ;  /* 0x0000000100057836 */ /* 0x000fca0000000000 */
[----:B------:R-:W-:-:S04]  /*d4b0*/  ISETP.NE.AND P4, PT, R5, 0x4, PT ;  /* 0x000000040500780c */ /* 0x000fc80003f85270 */
[----:B------:R-:W-:Y:S01]  /*d4c0*/  SEL R0, RZ, 0x1, P4 ;  /* 0x00000001ff007807 */ /* 0x000fe20002000000 */
[----:B------:R-:W-:Y:S02]  /*d4d0*/  UIADD3 UR17, UR17, 0x26800, URZ ;  /* 0x0002680011117890 */ /* 0x000fe4000fffe03f */
[----:B------:R-:W-:Y:S01]  /*d4e0*/  UIADD3 UR16, UR16, 0x26000, URZ ;  /* 0x0002600010107890 */ /* 0x000fe2000fffe03f */
[----:B------:R-:W-:Y:S02]  /*d4f0*/  LOP3.LUT R3, R3, R0, RZ, 0x3c, !PT ;  /* 0x0000000003037212 */ /* 0x000fe400078e3cff */
[----:B------:R-:W-:-:S06]  /*d500*/  SEL R0, R5, RZ, P4 ;  /* 0x000000ff05007207 */ /* 0x000fcc0002000000 */
[----:B------:R1:W-:Y:S02]  /*d510*/  UTMALDG.3D [UR16], [UR4], desc[UR6] ;  /* 0x00000610040075b4 */ /* 0x0003e40008011000 */
[----:B-1----:R-:W-:Y:S01]  /*d520*/  NOP ;  /* 0x0000000000007918 */ /* 0x002fe20000000000 */
.L_x_119:
[----:B------:R-:W-:Y:S05]  /*d530*/  BSYNC B1 ;  /* 0x0000000000017941 */ /* 0x000fea0003800000 */
.L_x_118:
[----:B------:R-:W-:Y:S04]  /*d540*/  BSSY B1, `(.L_x_120) ;  /* 0x000002e000017945 */ /* 0x000fe80003800000 */
[----:B------:R-:W-:Y:S05]  /*d550*/  @P5 BRA `(.L_x_121) ;  /* 0x0000000000b05947 */ /* 0x000fea0003800000 */
[----:B------:R-:W1:Y:S01]  /*d560*/  S2R R6, SR_CgaCtaId ;  /* 0x0000000000067919 */ /* 0x000e620000008800 */
[----:B------:R-:W-:Y:S02]  /*d570*/  MOV R5, 0x400 ;  /* 0x0000040000057802 */ /* 0x000fe40000000f00 */
[----:B------:R-:W-:Y:S02]  /*d580*/  SHF.L.U32 R7, R3, 0x1f, RZ ;  /* 0x0000001f03077819 */ /* 0x000fe400000006ff */
[----:B-1----:R-:W-:-:S05]  /*d590*/  LEA R5, R6, R5, 0x18 ;  /* 0x0000000506057211 */ /* 0x002fca00078ec0ff */
[----:B------:R-:W-:-:S04]  /*d5a0*/  IMAD R6, R0, 0x8, R5 ;  /* 0x0000000800067824 */ /* 0x000fc800078e0205 */
[----:B------:R-:W1:Y:S02]  /*d5b0*/  SYNCS.PHASECHK.TRANS64.TRYWAIT P4, [R6+URZ+0x26820], R7 ;  /* 0x02682007060075a7 */ /* 0x000e64000808017f */
[----:B-1----:R-:W-:Y:S05]  /*d5c0*/  @!P4 BRA `(.L_x_122) ;  /* 0x0000000800d8c947 */ /* 0x002fea0003800000 */
.L_x_147:
[----:B-1----:R-:W-:-:S04]  /*d5d0*/  @P1 IMAD.MOV.U32 R7, RZ, RZ, 0x3200 ;  /* 0x00003200ff071424 */ /* 0x002fc800078e00ff */
[----:B------:R1:W-:Y:S02]  /*d5e0*/  @P1 SYNCS.ARRIVE.TRANS64 RZ, [R6+URZ+0x26800], R7 ;  /* 0x0268000706ff19a7 */ /* 0x0003e4000800003f */
[----:B-1----:R-:W-:-:S04]  /*d5f0*/  PRMT R7, R2, 0x9910, RZ ;  /* 0x0000991002077816 */ /* 0x002fc800000000ff */
[----:B------:R-:W-:-:S13]  /*d600*/  ISETP.NE.AND P4, PT, R7, 0x2, PT ;  /* 0x000000020700780c */ /* 0x000fda0003f85270 */
[----:B------:R-:W-:Y:S05]  /*d610*/  @P4 BRA `(.L_x_123) ;  /* 0x0000000000044947 */ /* 0x000fea0003800000 */
[----:B------:R-:W-:Y:S01]  /*d620*/  BPT.TRAP 0x1 ;  /* 0x000000040000795c */ /* 0x000fe20000300000 */
.L_x_123:
[----:B------:R-:W-:Y:S05]  /*d630*/  @P0 BRA `(.L_x_124) ;  /* 0x0000000000040947 */ /* 0x000fea0003800000 */
[----:B------:R-:W-:Y:S01]  /*d640*/  BPT.TRAP 0x1 ;  /* 0x000000040000795c */ /* 0x000fe20000300000 */
.L_x_124:
        /* <DEDUP_REMOVED lines=24> */
[----:B------:R1:W-:Y:S01]  /*d7d0*/  UTMALDG.4D [UR32], [UR4], desc[UR6] ;  /* 0x00000620040075b4 */ /* 0x0003e20008019000 */
[----:B------:R-:W-:Y:S01]  /*d7e0*/  UMOV UR19, UR35 ;  /* 0x0000002300137c82 */ /* 0x000fe20008000000 */
[----:B------:R1:W-:Y:S01]  /*d7f0*/  UTMALDG.4D [UR24], [UR4], desc[UR6] ;  /* 0x00000618040075b4 */ /* 0x0003e20008019000 */
[----:B------:R1:W-:Y:S02]  /*d800*/  UTMALDG.4D [UR16], [UR4], desc[UR6] ;  /* 0x00000610040075b4 */ /* 0x0003e40008019000 */
[----:B-1----:R-:W-:Y:S01]  /*d810*/  NOP ;  /* 0x0000000000007918 */ /* 0x002fe20000000000 */
.L_x_121:
[----:B------:R-:W-:Y:S05]  /*d820*/  BSYNC B1 ;  /* 0x0000000000017941 */ /* 0x000fea0003800000 */
.L_x_120:
[----:B------:R-:W-:Y:S01]  /*d830*/  ISETP.LT.OR P4, PT, R4, 0x8, !P3 ;  /* 0x000000080400780c */ /* 0x000fe20005f81670 */
[----:B------:R-:W-:-:S12]  /*d840*/  BSSY B1, `(.L_x_125) ;  /* 0x000001c000017945 */ /* 0x000fd80003800000 */
[----:B------:R-:W-:Y:S05]  /*d850*/  @P4 BRA `(.L_x_126) ;  /* 0x0000000000684947 */ /* 0x000fea0003800000 */
[----:B------:R-:W1:Y:S01]  /*d860*/  S2R R6, SR_CgaCtaId ;  /* 0x0000000000067919 */ /* 0x000e620000008800 */
[----:B------:R-:W-:Y:S01]  /*d870*/  MOV R5, 0x400 ;  /* 0x0000040000057802 */ /* 0x000fe20000000f00 */
[----:B------:R-:W-:Y:S01]  /*d880*/  ULDC.64 UR4, c[0x0][0x198] ;  /* 0x0000660000047ab9 */ /* 0x000fe20000000a00 */
[C---:B------:R-:W-:Y:S01]  /*d890*/  R2UR UR18, R9.reuse ;  /* 0x00000000091272ca */ /* 0x040fe200000e0000 */
[----:B------:R-:W-:Y:S01]  /*d8a0*/  UIADD3 UR4, UP0, UR4, 0x5f0, URZ ;  /* 0x000005f004047890 */ /* 0x000fe2000ff1e03f */
[----:B------:R-:W-:Y:S01]  /*d8b0*/  VIADD R9, R9, 0x1 ;  /* 0x0000000109097836 */ /* 0x000fe20000000000 */
[----:B------:R-:W-:Y:S01]  /*d8c0*/  UMOV UR6, 0x0 ;  /* 0x0000000000067882 */ /* 0x000fe20000000000 */
[----:B------:R-:W-:Y:S01]  /*d8d0*/  UMOV UR7, 0x10000000 ;  /* 0x1000000000077882 */ /* 0x000fe20000000000 */
[----:B------:R-:W-:Y:S01]  /*d8e0*/  UIADD3.X UR5, URZ, UR5, URZ, UP0, !UPT ;  /* 0x000000053f057290 */ /* 0x000fe200087fe43f */
[----:B------:R-:W-:Y:S01]  /*d8f0*/  UMOV UR19, UR36 ;  /* 0x0000002400137c82 */ /* 0x000fe20008000000 */
[----:B------:R-:W-:-:S06]  /*d900*/  UMOV UR20, UR37 ;  /* 0x0000002500147c82 */ /* 0x000fcc0008000000 */
[----:B------:R-:W-:Y:S01]  /*d910*/  USHF.L.U32 UR18, UR18, 0x7, URZ ;  /* 0x0000000712127899 */ /* 0x000fe2000800063f */
[----:B-1----:R-:W-:-:S05]  /*d920*/  LEA R5, R6, R5, 0x18 ;  /* 0x0000000506057211 */ /* 0x002fca00078ec0ff */
[C-C-:B------:R-:W-:Y:S02]  /*d930*/  IMAD R6, R0.reuse, 0x8, R5.reuse ;  /* 0x0000000800067824 */ /* 0x140fe400078e0205 */
[C---:B------:R-:W-:Y:S02]  /*d940*/  IMAD R5, R0.reuse, 0x200, R5 ;  /* 0x0000020000057824 */ /* 0x040fe400078e0205 */
[----:B------:R-:W-:Y:S01]  /*d950*/  VIADD R0, R0, 0x1 ;  /* 0x0000000100007836 */ /* 0x000fe20000000000 */
[----:B------:R-:W-:Y:S02]  /*d960*/  R2UR UR17, R6 ;  /* 0x00000000061172ca */ /* 0x000fe400000e0000 */
[----:B------:R-:W-:Y:S02]  /*d970*/  R2UR UR16, R5 ;  /* 0x00000000051072ca */ /* 0x000fe400000e0000 */
[----:B------:R-:W-:-:S04]  /*d980*/  ISETP.NE.AND P4, PT, R0, 0x4, PT ;  /* 0x000000040000780c */ /* 0x000fc80003f85270 */
[----:B------:R-:W-:Y:S02]  /*d990*/  SEL R6, RZ, 0x1, P4 ;  /* 0x00000001ff067807 */ /* 0x000fe40002000000 */
[----:B------:R-:W-:Y:S02]  /*d9a0*/  SEL R0, R0, RZ, P4 ;  /* 0x000000ff00007207 */ /* 0x000fe40002000000 */
[----:B------:R-:W-:Y:S01]  /*d9b0*/  LOP3.LUT R3, R3, R6, RZ, 0x3c, !PT ;  /* 0x0000000603037212 */ /* 0x000fe200078e3cff */
[----:B------:R-:W-:Y:S02]  /*d9c0*/  UIADD3 UR17, UR17, 0x26800, URZ ;  /* 0x0002680011117890 */ /* 0x000fe4000fffe03f */
[----:B------:R-:W-:-:S09]  /*d9d0*/  UIADD3 UR16, UR16, 0x26000, URZ ;  /* 0x0002600010107890 */ /* 0x000fd2000fffe03f */
[----:B------:R1:W-:Y:S02]  /*d9e0*/  UTMALDG.3D [UR16], [UR4], desc[UR6] ;  /* 0x00000610040075b4 */ /* 0x0003e40008011000 */
[----:B-1----:R-:W-:Y:S01]  /*d9f0*/  NOP ;  /* 0x0000000000007918 */ /* 0x002fe20000000000 */
.L_x_126:
[----:B------:R-:W-:Y:S05]  /*da00*/  BSYNC B1 ;  /* 0x0000000000017941 */ /* 0x000fea0003800000 */
.L_x_125:
[C---:B------:R-:W-:Y:S01]  /*da10*/  ISETP.GT.AND P4, PT, R4.reuse, 0x8, PT ;  /* 0x000000080400780c */ /* 0x040fe20003f84270 */
[----:B------:R-:W-:-:S12]  /*da20*/  VIADD R4, R4, 0xfffffffc ;  /* 0xfffffffc04047836 */ /* 0x000fd80000000000 */
[----:B------:R-:W-:Y:S05]  /*da30*/  @P4 BRA `(.L_x_127) ;  /* 0xfffffff4008c4947 */ /* 0x000fea000383ffff */
[----:B------:R-:W-:Y:S05]  /*da40*/  BSYNC B0 ;  /* 0x0000000000007941 */ /* 0x000fea0003800000 */
.L_x_112:
[----:B------:R-:W-:Y:S05]  /*da50*/  EXIT ;  /* 0x000000000000794d */ /* 0x000fea0003800000 */
.L_x_15:
[----:B--2---:R-:W-:-:S04]  /*da60*/  IMAD.U32 R3, RZ, RZ, UR34 ;  /* 0x00000022ff037e24 */ /* 0x004fc8000f8e00ff */
[----:B------:R2:W3:Y:S03]  /*da70*/  SYNCS.PHASECHK.TRANS64.TRYWAIT P1, [R3+URZ+0x26840], R4 ;  /* 0x02684004030075a7 */ /* 0x0004e6000802017f */
[----:B---3--:R-:W-:Y:S05]  /*da80*/  @!P1 NANOSLEEP.SYNCS 0x989680 ;  /* 0x009896800000995d */ /* 0x008fea0003900000 */
[----:B------:R-:W3:Y:S02]  /*da90*/  @!P1 SYNCS.PHASECHK.TRANS64 P1, [R3+URZ+0x26840], R4 ;  /* 0x02684004030095a7 */ /* 0x000ee4000802007f */
[----:B---3--:R-:W-:Y:S05]  /*daa0*/  @!P1 BRA `(.L_x_15) ;  /* 0xfffffffc00ec9947 */ /* 0x008fea000383ffff */
[----:B------:R-:W-:Y:S05]  /*dab0*/  BRA `(.L_x_128) ;  /* 0xffffff3000e87947 */ /* 0x000fea000383ffff */
.L_x_17:
[----:B---3--:R-:W-:-:S04]  /*dac0*/  IMAD.U32 R5, RZ, RZ, UR34 ;  /* 0x00000022ff057e24 */ /* 0x008fc8000f8e00ff */
[----:B------:R3:W4:Y:S03]  /*dad0*/  SYNCS.PHASECHK.TRANS64.TRYWAIT P1, [R5+URZ+0x26848], R4 ;  /* 0x02684804050075a7 */ /* 0x000726000802017f */
[----:B----4-:R-:W-:Y:S05]  /*dae0*/  @!P1 NANOSLEEP.SYNCS 0x989680 ;  /* 0x009896800000995d */ /* 0x010fea0003900000 */
[----:B------:R-:W4:Y:S02]  /*daf0*/  @!P1 SYNCS.PHASECHK.TRANS64 P1, [R5+URZ+0x26848], R4 ;  /* 0x02684804050095a7 */ /* 0x000f24000802007f */
[----:B----4-:R-:W-:Y:S05]  /*db00*/  @!P1 BRA `(.L_x_17) ;  /* 0xfffffffc00ec9947 */ /* 0x010fea000383ffff */
[----:B------:R-:W-:Y:S05]  /*db10*/  BRA `(.L_x_129) ;  /* 0xffffff3000f47947 */ /* 0x000fea000383ffff */
.L_x_20:
[----:B-1----:R-:W-:-:S04]  /*db20*/  IMAD.U32 R5, RZ, RZ, UR7 ;  /* 0x00000007ff057e24 */ /* 0x002fc8000f8e00ff */
[----:B------:R1:W2:Y:S03]  /*db30*/  SYNCS.PHASECHK.TRANS64.TRYWAIT P1, [R5+URZ+0x26800], R4 ;  /* 0x02680004050075a7 */ /* 0x0002a6000802017f */
[----:B--2---:R-:W-:Y:S05]  /*db40*/  @!P1 NANOSLEEP.SYNCS 0x989680 ;  /* 0x009896800000995d */ /* 0x004fea0003900000 */
[----:B------:R-:W2:Y:S02]  /*db50*/  @!P1 SYNCS.PHASECHK.TRANS64 P1, [R5+URZ+0x26800], R4 ;  /* 0x02680004050095a7 */ /* 0x000ea4000802007f */
[----:B--2---:R-:W-:Y:S05]  /*db60*/  @!P1 BRA `(.L_x_20) ;  /* 0xfffffffc00ec9947 */ /* 0x004fea000383ffff */
[----:B------:R-:W-:Y:S05]  /*db70*/  BRA `(.L_x_130) ;  /* 0xffffff3800007947 */ /* 0x000fea000383ffff */
.L_x_22:
[----:B-1----:R-:W-:-:S04]  /*db80*/  IMAD.U32 R5, RZ, RZ, UR8 ;  /* 0x00000008ff057e24 */ /* 0x002fc8000f8e00ff */
[----:B------:R1:W2:Y:S03]  /*db90*/  SYNCS.PHASECHK.TRANS64.TRYWAIT P1, [R5+URZ+0x26800], R8 ;  /* 0x02680008050075a7 */ /* 0x0002a6000802017f */
[----:B--2---:R-:W-:Y:S05]  /*dba0*/  @!P1 NANOSLEEP.SYNCS 0x989680 ;  /* 0x009896800000995d */ /* 0x004fea0003900000 */
[----:B------:R-:W2:Y:S02]  /*dbb0*/  @!P1 SYNCS.PHASECHK.TRANS64 P1, [R5+URZ+0x26800], R8 ;  /* 0x02680008050095a7 */ /* 0x000ea4000802007f */
[----:B--2---:R-:W-:Y:S05]  /*dbc0*/  @!P1 BRA `(.L_x_22) ;  /* 0xfffffffc00ec9947 */ /* 0x004fea000383ffff */
[----:B------:R-:W-:Y:S05]  /*dbd0*/  BRA `(.L_x_131) ;  /* 0xffffff3800a87947 */ /* 0x000fea000383ffff */
.L_x_23:
[----:B-1----:R-:W-:-:S04]  /*dbe0*/  IMAD.U32 R5, RZ, RZ, UR9 ;  /* 0x00000009ff057e24 */ /* 0x002fc8000f8e00ff */
[----:B------:R1:W2:Y:S03]  /*dbf0*/  SYNCS.PHASECHK.TRANS64.TRYWAIT P1, [R5+URZ], R8 ;  /* 0x00000008050075a7 */ /* 0x0002a6000802017f */
[----:B--2---:R-:W-:Y:S05]  /*dc00*/  @!P1 NANOSLEEP.SYNCS 0x989680 ;  /* 0x009896800000995d */ /* 0x004fea0003900000 */
[----:B------:R-:W2:Y:S02]  /*dc10*/  @!P1 SYNCS.PHASECHK.TRANS64 P1, [R5+URZ], R8 ;  /* 0x00000008050095a7 */ /* 0x000ea4000802007f */
[----:B--2---:R-:W-:Y:S05]  /*dc20*/  @!P1 BRA `(.L_x_23) ;  /* 0xfffffffc00ec9947 */ /* 0x004fea000383ffff */
[----:B------:R-:W-:Y:S05]  /*dc30*/  BRA `(.L_x_132) ;  /* 0xffffff4400987947 */ /* 0x000fea000383ffff */
.L_x_25:
[----:B-1----:R-:W-:-:S04]  /*dc40*/  IMAD.U32 R70, RZ, RZ, UR9 ;  /* 0x00000009ff467e24 */ /* 0x002fc8000f8e00ff */
[----:B------:R1:W2:Y:S03]  /*dc50*/  SYNCS.PHASECHK.TRANS64.TRYWAIT P1, [R70+URZ+0x268a0], R5 ;  /* 0x0268a005460075a7 */ /* 0x0002a6000802017f */
[----:B--2---:R-:W-:Y:S05]  /*dc60*/  @!P1 NANOSLEEP.SYNCS 0x989680 ;  /* 0x009896800000995d */ /* 0x004fea0003900000 */
[----:B------:R-:W2:Y:S02]  /*dc70*/  @!P1 SYNCS.PHASECHK.TRANS64 P1, [R70+URZ+0x268a0], R5 ;  /* 0x0268a005460095a7 */ /* 0x000ea4000802007f */
[----:B--2---:R-:W-:Y:S05]  /*dc80*/  @!P1 BRA `(.L_x_25) ;  /* 0xfffffffc00ec9947 */ /* 0x004fea000383ffff */
[----:B------:R-:W-:Y:S05]  /*dc90*/  BRA `(.L_x_24) ;  /* 0xffffff7800807947 */ /* 0x000fea000383ffff */
.L_x_29:
[----:B-1----:R1:W2:Y:S02]  /*dca0*/  SYNCS.PHASECHK.TRANS64.TRYWAIT P1, [R5+URZ+0x26890], R4 ;  /* 0x02689004050075a7 */ /* 0x0022a4000802017f */
[----:B--2---:R-:W-:Y:S05]  /*dcb0*/  @!P1 NANOSLEEP.SYNCS 0x989680 ;  /* 0x009896800000995d */ /* 0x004fea0003900000 */
[----:B------:R-:W2:Y:S02]  /*dcc0*/  @!P1 SYNCS.PHASECHK.TRANS64 P1, [R5+URZ+0x26890], R4 ;  /* 0x02689004050095a7 */ /* 0x000ea4000802007f */
[----:B--2---:R-:W-:Y:S05]  /*dcd0*/  @!P1 BRA `(.L_x_29) ;  /* 0xfffffffc00f09947 */ /* 0x004fea000383ffff */
[----:B------:R-:W-:Y:S05]  /*dce0*/  BRA `(.L_x_133) ;  /* 0xffffff8400d07947 */ /* 0x000fea000383ffff */
.L_x_32:
[----:B-1----:R-:W-:-:S04]  /*dcf0*/  IMAD.U32 R5, RZ, RZ, UR9 ;  /* 0x00000009ff057e24 */ /* 0x002fc8000f8e00ff */
[----:B------:R1:W2:Y:S03]  /*dd00*/  SYNCS.PHASECHK.TRANS64.TRYWAIT P1, [R5+URZ], R4 ;  /* 0x00000004050075a7 */ /* 0x0002a6000802017f */
[----:B--2---:R-:W-:Y:S05]  /*dd10*/  @!P1 NANOSLEEP.SYNCS 0x989680 ;  /* 0x009896800000995d */ /* 0x004fea0003900000 */
[----:B------:R-:W2:Y:S02]  /*dd20*/  @!P1 SYNCS.PHASECHK.TRANS64 P1, [R5+URZ], R4 ;  /* 0x00000004050095a7 */ /* 0x000ea4000802007f */
[----:B--2---:R-:W-:Y:S05]  /*dd30*/  @!P1 BRA `(.L_x_32) ;  /* 0xfffffffc00ec9947 */ /* 0x004fea000383ffff */
[----:B------:R-:W-:Y:S05]  /*dd40*/  BRA `(.L_x_134) ;  /* 0xffffff8400dc7947 */ /* 0x000fea000383ffff */
.L_x_34:
[----:B-1----:R1:W2:Y:S02]  /*dd50*/  SYNCS.PHASECHK.TRANS64.TRYWAIT P2, [R105+URZ+0x26890], R4 ;  /* 0x02689004690075a7 */ /* 0x0022a4000804017f */
[----:B--2---:R-:W-:Y:S05]  /*dd60*/  @!P2 NANOSLEEP.SYNCS 0x989680 ;  /* 0x009896800000a95d */ /* 0x004fea0003900000 */
[----:B------:R-:W2:Y:S02]  /*dd70*/  @!P2 SYNCS.PHASECHK.TRANS64 P2, [R105+URZ+0x26890], R4 ;  /* 0x026890046900a5a7 */ /* 0x000ea4000804007f */
[----:B--2---:R-:W-:Y:S05]  /*dd80*/  @!P2 BRA `(.L_x_34) ;  /* 0xfffffffc00f0a947 */ /* 0x004fea000383ffff */
[----:B------:R-:W-:Y:S05]  /*dd90*/  BRA `(.L_x_135) ;  /* 0xffffffa400247947 */ /* 0x000fea000383ffff */
.L_x_46:
[----:B----4-:R4:W1:Y:S02]  /*dda0*/  SYNCS.PHASECHK.TRANS64.TRYWAIT P0, [R3+URZ+0x26890], R2 ;  /* 0x02689002030075a7 */ /* 0x010864000800017f */
[----:B-1----:R-:W-:Y:S05]  /*ddb0*/  @!P0 NANOSLEEP.SYNCS 0x989680 ;  /* 0x009896800000895d */ /* 0x002fea0003900000 */
[----:B------:R-:W1:Y:S02]  /*ddc0*/  @!P0 SYNCS.PHASECHK.TRANS64 P0, [R3+URZ+0x26890], R2 ;  /* 0x02689002030085a7 */ /* 0x000e64000800007f */
[----:B-1----:R-:W-:Y:S05]  /*ddd0*/  @!P0 BRA `(.L_x_46) ;  /* 0xfffffffc00f08947 */ /* 0x002fea000383ffff */
[----:B------:R-:W-:Y:S05]  /*dde0*/  BRA `(.L_x_136) ;  /* 0xffffffb400087947 */ /* 0x000fea000383ffff */
.L_x_48:
[----:B----4-:R4:W1:Y:S02]  /*ddf0*/  SYNCS.PHASECHK.TRANS64.TRYWAIT P0, [R3+URZ+0x26890], R2 ;  /* 0x02689002030075a7 */ /* 0x010864000800017f */
[----:B-1----:R-:W-:Y:S05]  /*de00*/  @!P0 NANOSLEEP.SYNCS 0x989680 ;  /* 0x009896800000895d */ /* 0x002fea0003900000 */
[----:B------:R-:W1:Y:S02]  /*de10*/  @!P0 SYNCS.PHASECHK.TRANS64 P0, [R3+URZ+0x26890], R2 ;  /* 0x02689002030085a7 */ /* 0x000e64000800007f */
[----:B-1----:R-:W-:Y:S05]  /*de20*/  @!P0 BRA `(.L_x_48) ;  /* 0xfffffffc00f08947 */ /* 0x002fea000383ffff */
[----:B------:R-:W-:Y:S05]  /*de30*/  BRA `(.L_x_137) ;  /* 0xffffffb400207947 */ /* 0x000fea000383ffff */
.L_x_49:
[----:B----4-:R-:W-:-:S04]  /*de40*/  IMAD.U32 R3, RZ, RZ, UR4 ;  /* 0x00000004ff037e24 */ /* 0x010fc8000f8e00ff */
[----:B------:R4:W1:Y:S03]  /*de50*/  SYNCS.PHASECHK.TRANS64.TRYWAIT P0, [R3+URZ+0x268a0], R2 ;  /* 0x0268a002030075a7 */ /* 0x000866000800017f */
[----:B-1----:R-:W-:Y:S05]  /*de60*/  @!P0 NANOSLEEP.SYNCS 0x989680 ;  /* 0x009896800000895d */ /* 0x002fea0003900000 */
[----:B------:R-:W1:Y:S02]  /*de70*/  @!P0 SYNCS.PHASECHK.TRANS64 P0, [R3+URZ+0x268a0], R2 ;  /* 0x0268a002030085a7 */ /* 0x000e64000800007f */
[----:B-1----:R-:W-:Y:S05]  /*de80*/  @!P0 BRA `(.L_x_49) ;  /* 0xfffffffc00ec8947 */ /* 0x002fea000383ffff */
[----:B------:R-:W-:Y:S05]  /*de90*/  BRA `(.L_x_138) ;  /* 0xffffffb400247947 */ /* 0x000fea000383ffff */
.L_x_71:
[----:B---3--:R-:W-:-:S04]  /*dea0*/  IMAD.U32 R2, RZ, RZ, UR4 ;  /* 0x00000004ff027e24 */ /* 0x008fc8000f8e00ff */
[----:B------:R3:W4:Y:S03]  /*deb0*/  SYNCS.PHASECHK.TRANS64.TRYWAIT P1, [R2+URZ+0x26880], R3 ;  /* 0x02688003020075a7 */ /* 0x000726000802017f */
[----:B----4-:R-:W-:Y:S05]  /*dec0*/  @!P1 NANOSLEEP.SYNCS 0x989680 ;  /* 0x009896800000995d */ /* 0x010fea0003900000 */
[----:B------:R-:W4:Y:S02]  /*ded0*/  @!P1 SYNCS.PHASECHK.TRANS64 P1, [R2+URZ+0x26880], R3 ;  /* 0x02688003020095a7 */ /* 0x000f24000802007f */
[----:B----4-:R-:W-:Y:S05]  /*dee0*/  @!P1 BRA `(.L_x_71) ;  /* 0xfffffffc00ec9947 */ /* 0x010fea000383ffff */
[----:B------:R-:W-:Y:S05]  /*def0*/  BRA `(.L_x_139) ;  /* 0xffffffc400d87947 */ /* 0x000fea000383ffff */
.L_x_84:
[----:B-1----:R1:W4:Y:S02]  /*df00*/  SYNCS.PHASECHK.TRANS64.TRYWAIT P0, [R4+URZ+0x26860], R3 ;  /* 0x02686003040075a7 */ /* 0x002324000800017f */
[----:B----4-:R-:W-:Y:S05]  /*df10*/  @!P0 NANOSLEEP.SYNCS 0x989680 ;  /* 0x009896800000895d */ /* 0x010fea0003900000 */
[----:B------:R-:W4:Y:S02]  /*df20*/  @!P0 SYNCS.PHASECHK.TRANS64 P0, [R4+URZ+0x26860], R3 ;  /* 0x02686003040085a7 */ /* 0x000f24000800007f */
[----:B----4-:R-:W-:Y:S05]  /*df30*/  @!P0 BRA `(.L_x_84) ;  /* 0xfffffffc00f08947 */ /* 0x010fea000383ffff */
[----:B------:R-:W-:Y:S05]  /*df40*/  BRA `(.L_x_140) ;  /* 0xffffffd800f87947 */ /* 0x000fea000383ffff */
.L_x_89:
[----:B-1----:R1:W2:Y:S02]  /*df50*/  SYNCS.PHASECHK.TRANS64.TRYWAIT P0, [R5+URZ+0x26820], R0 ;  /* 0x02682000050075a7 */ /* 0x0022a4000800017f */
[----:B--2---:R-:W-:Y:S05]  /*df60*/  @!P0 NANOSLEEP.SYNCS 0x989680 ;  /* 0x009896800000895d */ /* 0x004fea0003900000 */
[----:B------:R-:W2:Y:S02]  /*df70*/  @!P0 SYNCS.PHASECHK.TRANS64 P0, [R5+URZ+0x26820], R0 ;  /* 0x02682000050085a7 */ /* 0x000ea4000800007f */
[----:B--2---:R-:W-:Y:S05]  /*df80*/  @!P0 BRA `(.L_x_89) ;  /* 0xfffffffc00f08947 */ /* 0x004fea000383ffff */
[----:B------:R-:W-:Y:S05]  /*df90*/  BRA `(.L_x_141) ;  /* 0xffffffdc00b07947 */ /* 0x000fea000383ffff */
.L_x_94:
[----:B-1----:R1:W2:Y:S02]  /*dfa0*/  SYNCS.PHASECHK.TRANS64.TRYWAIT P0, [R5+URZ+0x26860], R6 ;  /* 0x02686006050075a7 */ /* 0x0022a4000800017f */
[----:B--2---:R-:W-:Y:S05]  /*dfb0*/  @!P0 NANOSLEEP.SYNCS 0x989680 ;  /* 0x009896800000895d */ /* 0x004fea0003900000 */
[----:B------:R-:W2:Y:S02]  /*dfc0*/  @!P0 SYNCS.PHASECHK.TRANS64 P0, [R5+URZ+0x26860], R6 ;  /* 0x02686006050085a7 */ /* 0x000ea4000800007f */
[----:B--2---:R-:W-:Y:S05]  /*dfd0*/  @!P0 BRA `(.L_x_94) ;  /* 0xfffffffc00f08947 */ /* 0x004fea000383ffff */
[----:B------:R-:W-:Y:S05]  /*dfe0*/  BRA `(.L_x_142) ;  /* 0xffffffe000887947 */ /* 0x000fea000383ffff */
.L_x_99:
[----:B-1----:R1:W2:Y:S02]  /*dff0*/  SYNCS.PHASECHK.TRANS64.TRYWAIT P0, [R6+URZ+0x26860], R7 ;  /* 0x02686007060075a7 */ /* 0x0022a4000800017f */
[----:B--2---:R-:W-:Y:S05]  /*e000*/  @!P0 NANOSLEEP.SYNCS 0x989680 ;  /* 0x009896800000895d */ /* 0x004fea0003900000 */
[----:B------:R-:W2:Y:S02]  /*e010*/  @!P0 SYNCS.PHASECHK.TRANS64 P0, [R6+URZ+0x26860], R7 ;  /* 0x02686007060085a7 */ /* 0x000ea4000800007f */
[----:B--2---:R-:W-:Y:S05]  /*e020*/  @!P0 BRA `(.L_x_99) ;  /* 0xfffffffc00f08947 */ /* 0x004fea000383ffff */
[----:B------:R-:W-:Y:S05]  /*e030*/  BRA `(.L_x_143) ;  /* 0xffffffe400507947 */ /* 0x000fea000383ffff */
.L_x_104:
[----:B-1----:R1:W2:Y:S02]  /*e040*/  SYNCS.PHASECHK.TRANS64.TRYWAIT P0, [R6+URZ+0x26820], R9 ;  /* 0x02682009060075a7 */ /* 0x0022a4000800017f */
[----:B--2---:R-:W-:Y:S05]  /*e050*/  @!P0 NANOSLEEP.SYNCS 0x989680 ;  /* 0x009896800000895d */ /* 0x004fea0003900000 */
[----:B------:R-:W2:Y:S02]  /*e060*/  @!P0 SYNCS.PHASECHK.TRANS64 P0, [R6+URZ+0x26820], R9 ;  /* 0x02682009060085a7 */ /* 0x000ea4000800007f */
[----:B--2---:R-:W-:Y:S05]  /*e070*/  @!P0 BRA `(.L_x_104) ;  /* 0xfffffffc00f08947 */ /* 0x004fea000383ffff */
[----:B------:R-:W-:Y:S05]  /*e080*/  BRA `(.L_x_144) ;  /* 0xffffffe800247947 */ /* 0x000fea000383ffff */
.L_x_109:
[----:B-1----:R1:W2:Y:S02]  /*e090*/  SYNCS.PHASECHK.TRANS64.TRYWAIT P0, [R6+URZ+0x26860], R5 ;  /* 0x02686005060075a7 */ /* 0x0022a4000800017f */
[----:B--2---:R-:W-:Y:S05]  /*e0a0*/  @!P0 NANOSLEEP.SYNCS 0x989680 ;  /* 0x009896800000895d */ /* 0x004fea0003900000 */
[----:B------:R-:W2:Y:S02]  /*e0b0*/  @!P0 SYNCS.PHASECHK.TRANS64 P0, [R6+URZ+0x26860], R5 ;  /* 0x02686005060085a7 */ /* 0x000ea4000800007f */
[----:B--2---:R-:W-:Y:S05]  /*e0c0*/  @!P0 BRA `(.L_x_109) ;  /* 0xfffffffc00f08947 */ /* 0x004fea000383ffff */
[----:B------:R-:W-:Y:S05]  /*e0d0*/  BRA `(.L_x_145) ;  /* 0xffffffec00087947 */ /* 0x000fea000383ffff */
.L_x_115:
[----:B-1----:R1:W2:Y:S02]  /*e0e0*/  SYNCS.PHASECHK.TRANS64.TRYWAIT P4, [R6+URZ+0x26820], R5 ;  /* 0x02682005060075a7 */ /* 0x0022a4000808017f */
[----:B--2---:R-:W-:Y:S05]  /*e0f0*/  @!P4 NANOSLEEP.SYNCS 0x989680 ;  /* 0x009896800000c95d */ /* 0x004fea0003900000 */
[----:B------:R-:W2:Y:S02]  /*e100*/  @!P4 SYNCS.PHASECHK.TRANS64 P4, [R6+URZ+0x26820], R5 ;  /* 0x026820050600c5a7 */ /* 0x000ea4000808007f */
[----:B--2---:R-:W-:Y:S05]  /*e110*/  @!P4 BRA `(.L_x_115) ;  /* 0xfffffffc00f0c947 */ /* 0x004fea000383ffff */
[----:B------:R-:W-:Y:S05]  /*e120*/  BRA `(.L_x_146) ;  /* 0xffffffec00f47947 */ /* 0x000fea000383ffff */
.L_x_122:
[----:B-1----:R1:W2:Y:S02]  /*e130*/  SYNCS.PHASECHK.TRANS64.TRYWAIT P4, [R6+URZ+0x26820], R7 ;  /* 0x02682007060075a7 */ /* 0x0022a4000808017f */
[----:B--2---:R-:W-:Y:S05]  /*e140*/  @!P4 NANOSLEEP.SYNCS 0x989680 ;  /* 0x009896800000c95d */ /* 0x004fea0003900000 */
[----:B------:R-:W2:Y:S02]  /*e150*/  @!P4 SYNCS.PHASECHK.TRANS64 P4, [R6+URZ+0x26820], R7 ;  /* 0x026820070600c5a7 */ /* 0x000ea4000808007f */
[----:B--2---:R-:W-:Y:S05]  /*e160*/  @!P4 BRA `(.L_x_122) ;  /* 0xfffffffc00f0c947 */ /* 0x004fea000383ffff */
[----:B------:R-:W-:Y:S05]  /*e170*/  BRA `(.L_x_147) ;  /* 0xfffffff400147947 */ /* 0x000fea000383ffff */
.L_x_148:
[----:B------:R-:W-:-:S00]  /*e180*/  BRA `(.L_x_148) ;  /* 0xfffffffc00fc7947 */ /* 0x000fc0000383ffff */
[----:B------:R-:W-:-:S00]  /*e190*/  NOP ;  /* 0x0000000000007918 */ /* 0x000fc00000000000 */
        /* <DEDUP_REMOVED lines=14> */
.L_x_149:


//--------------------- .nv.global.init           --------------------------
	.section	.nv.global.init,"aw",@progbits
.nv.global.init:
	.type		$str$24,@object
	.size		$str$24,($str$25 - $str$24)
$str$24:
        /*0000*/ 	.byte	0x28, 0x61, 0x64, 0x64, 0x72, 0x65, 0x73, 0x73, 0x20, 0x26, 0x20, 0x6d, 0x61, 0x73, 0x6b, 0x29
        /*0010*/ 	.byte	0x20, 0x3d, 0x3d, 0x20, 0x30, 0x00
	.type		$str$25,@object
	.size		$str$25,(__unnamed_1 - $str$25)
$str$25:
        /*0016*/ 	.byte	0x2f, 0x74, 0x6d, 0x70, 0x2f, 0x63, 0x75, 0x74, 0x6c, 0x61, 0x73, 0x73, 0x5f, 0x73, 0x77, 0x65
        /*0026*/ 	.byte	0x65, 0x70, 0x5f, 0x73, 0x72, 0x63, 0x2f, 0x69, 0x6e, 0x63, 0x6c, 0x75, 0x64, 0x65, 0x2f, 0x63
        /*0036*/ 	.byte	0x75, 0x74, 0x65, 0x2f, 0x70, 0x6f, 0x69, 0x6e, 0x74, 0x65, 0x72, 0x5f, 0x66, 0x6c, 0x61, 0x67
        /*0046*/ 	.byte	0x67, 0x65, 0x64, 0x2e, 0x68, 0x70, 0x70, 0x00
	.type		__unnamed_1,@object
	.size		__unnamed_1,(__unnamed_2 - __unnamed_1)
__unnamed_1:
        /*004e*/ 	.byte	0x61, 0x75, 0x74, 0x6f, 0x20, 0x63, 0x75, 0x74, 0x65, 0x3a, 0x3a, 0x61, 0x73, 0x5f, 0x70, 0x6f
        /* <DEDUP_REMOVED lines=27> */
        /*020e*/ 	.byte	0x3e, 0x3e, 0x3e, 0x3e, 0x3e, 0x5d, 0x00
	.type		__unnamed_2,@object
	.size		__unnamed_2,(.L_1 - __unnamed_2)
__unnamed_2:
        /* <DEDUP_REMOVED lines=29> */
.L_1:


//--------------------- .nv.shared._ZN7cutlass13device_kernelINS_4fmha6kernel28FmhaKernelTmaWarpSpecializedINS1_10collective33FmhaBwdMainloopTmaWarpSpecializedINS_6half_tEfN4cute5tupleIJNS7_1CILi128EEESA_NS9_ILi48EEEEEENS4_16FusionBwdAdapterINS4_14ResidualFusionEEEJEEENS4_17FmhaBwdEpilogueKVIS6_fNS8_IJNS9_ILi64EEESB_SA_EEEEENS2_23TileSchedulerBwdAdapterINS2_23IndividualTileSchedulerEEEJEEEEEvNT_6ParamsE --------------------------
	.section	.nv.shared._ZN7cutlass13device_kernelINS_4fmha6kernel28FmhaKernelTmaWarpSpecializedINS1_10collective33FmhaBwdMainloopTmaWarpSpecializedINS_6half_tEfN4cute5tupleIJNS7_1CILi128EEESA_NS9_ILi48EEEEEENS4_16FusionBwdAdapterINS4_14ResidualFusionEEEJEEENS4_17FmhaBwdEpilogueKVIS6_fNS8_IJNS9_ILi64EEESB_SA_EEEEENS2_23TileSchedulerBwdAdapterINS2_23IndividualTileSchedulerEEEJEEEEEvNT_6ParamsE,"aw",@nobits
	.sectionflags	@""
	.align	16
	.zero		1024


//--------------------- .nv.shared.reserved.0     --------------------------
	.section	.nv.shared.reserved.0,"aw",@nobits
	.weak		__nv_reservedSMEM_offset_0_alias
	.size		__nv_reservedSMEM_offset_0_alias, 0, 0
	.other		__nv_reservedSMEM_offset_0_alias,@"STO_CUDA_RESERVED_SHARED STV_DEFAULT"
__nv_reservedSMEM_offset_0_alias:
	.zero		0


//--------------------- .nv.global                --------------------------
	.section	.nv.global,"aw",@nobits
.nv.global:
	.type		_ZN39_INTERNAL_c31e67e6_4_k_cu_f4b42879_40654cute1_E,@object
	.size		_ZN39_INTERNAL_c31e67e6_4_k_cu_f4b42879_40654cute1_E,(_ZN39_INTERNAL_c31e67e6_4_k_cu_f4b42879_40654cuda3std3__45__cpo6cbeginE - _ZN39_INTERNAL_c31e67e6_4_k_cu_f4b42879_40654cute1_E)
_ZN39_INTERNAL_c31e67e6_4_k_cu_f4b42879_40654cute1_E:
	.zero		1
	.type		_ZN39_INTERNAL_c31e67e6_4_k_cu_f4b42879_40654cuda3std3__45__cpo6cbeginE,@object
	.size		_ZN39_INTERNAL_c31e67e6_4_k_cu_f4b42879_40654cuda3std3__45__cpo6cbeginE,(_ZN39_INTERNAL_c31e67e6_4_k_cu_f4b42879_40654cuda3std3__48in_placeE - _ZN39_INTERNAL_c31e67e6_4_k_cu_f4b42879_40654cuda3std3__45__cpo6cbeginE)
_ZN39_INTERNAL_c31e67e6_4_k_cu_f4b42879_40654cuda3std3__45__cpo6cbeginE:
	.zero		1
	.type		_ZN39_INTERNAL_c31e67e6_4_k_cu_f4b42879_40654cuda3std3__48in_placeE,@object
	.size		_ZN39_INTERNAL_c31e67e6_4_k_cu_f4b42879_40654cuda3std3__48in_placeE,(_ZN39_INTERNAL_c31e67e6_4_k_cu_f4b42879_40654cuda3std6ranges3__45__cpo9iter_moveE - _ZN39_INTERNAL_c31e67e6_4_k_cu_f4b42879_40654cuda3std3__48in_placeE)
_ZN39_INTERNAL_c31e67e6_4_k_cu_f4b42879_40654cuda3std3__48in_placeE:
	.zero		1
	.type		_ZN39_INTERNAL_c31e67e6_4_k_cu_f4b42879_40654cuda3std6ranges3__45__cpo9iter_moveE,@object
	.size		_ZN39_INTERNAL_c31e67e6_4_k_cu_f4b42879_40654cuda3std6ranges3__45__cpo9iter_moveE,(_ZN39_INTERNAL_c31e67e6_4_k_cu_f4b42879_40654cuda3std3__45__cpo5beginE - _ZN39_INTERNAL_c31e67e6_4_k_cu_f4b42879_40654cuda3std6ranges3__45__cpo9iter_moveE)
_ZN39_INTERNAL_c31e67e6_4_k_cu_f4b42879_40654cuda3std6ranges3__45__cpo9iter_moveE:
	.zero		1
	.type		_ZN39_INTERNAL_c31e67e6_4_k_cu_f4b42879_40654cuda3std3__45__cpo5beginE,@object
	.size		_ZN39_INTERNAL_c31e67e6_4_k_cu_f4b42879_40654cuda3std3__45__cpo5beginE,(_ZN39_INTERNAL_c31e67e6_4_k_cu_f4b42879_40654cuda3std3__441_GLOBAL__N__c31e67e6_4_k_cu_f4b42879_40656ignoreE - _ZN39_INTERNAL_c31e67e6_4_k_cu_f4b42879_40654cuda3std3__45__cpo5beginE)
_ZN39_INTERNAL_c31e67e6_4_k_cu_f4b42879_40654cuda3std3__45__cpo5beginE:
	.zero		1
	.type		_ZN39_INTERNAL_c31e67e6_4_k_cu_f4b42879_40654cuda3std3__441_GLOBAL__N__c31e67e6_4_k_cu_f4b42879_40656ignoreE,@object
	.size		_ZN39_INTERNAL_c31e67e6_4_k_cu_f4b42879_40654cuda3std3__441_GLOBAL__N__c31e67e6_4_k_cu_f4b42879_40656ignoreE,(_ZN39_INTERNAL_c31e67e6_4_k_cu_f4b42879_40654cute7productE - _ZN39_INTERNAL_c31e67e6_4_k_cu_f4b42879_40654cuda3std3__441_GLOBAL__N__c31e67e6_4_k_cu_f4b42879_40656ignoreE)
_ZN39_INTERNAL_c31e67e6_4_k_cu_f4b42879_40654cuda3std3__441_GLOBAL__N__c31e67e6_4_k_cu_f4b42879_40656ignoreE:
	.zero		1
	.type		_ZN39_INTERNAL_c31e67e6_4_k_cu_f4b42879_40654cute7productE,@object
	.size		_ZN39_INTERNAL_c31e67e6_4_k_cu_f4b42879_40654cute7productE,(_ZN39_INTERNAL_c31e67e6_4_k_cu_f4b42879_40654cuda3std3__45__cpo3endE - _ZN39_INTERNAL_c31e67e6_4_k_cu_f4b42879_40654cute7productE)
_ZN39_INTERNAL_c31e67e6_4_k_cu_f4b42879_40654cute7productE:
	.zero		1
	.type		_ZN39_INTERNAL_c31e67e6_4_k_cu_f4b42879_40654cuda3std3__45__cpo3endE,@object
	.size		_ZN39_INTERNAL_c31e67e6_4_k_cu_f4b42879_40654cuda3std3__45__cpo3endE,(_ZN39_INTERNAL_c31e67e6_4_k_cu_f4b42879_40654cuda3std3__419piecewise_constructE - _ZN39_INTERNAL_c31e67e6_4_k_cu_f4b42879_40654cuda3std3__45__cpo3endE)
_ZN39_INTERNAL_c31e67e6_4_k_cu_f4b42879_40654cuda3std3__45__cpo3endE:
	.zero		1
	.type		_ZN39_INTERNAL_c31e67e6_4_k_cu_f4b42879_40654cuda3std3__419piecewise_constructE,@object
	.size		_ZN39_INTERNAL_c31e67e6_4_k_cu_f4b42879_40654cuda3std3__419piecewise_constructE,(_ZN39_INTERNAL_c31e67e6_4_k_cu_f4b42879_40654cuda3std3__45__cpo4cendE - _ZN39_INTERNAL_c31e67e6_4_k_cu_f4b42879_40654cuda3std3__419piecewise_constructE)
_ZN39_INTERNAL_c31e67e6_4_k_cu_f4b42879_40654cuda3std3__419piecewise_constructE:
	.zero		1
	.type		_ZN39_INTERNAL_c31e67e6_4_k_cu_f4b42879_40654cuda3std3__45__cpo4cendE,@object
	.size		_ZN39_INTERNAL_c31e67e6_4_k_cu_f4b42879_40654cuda3std3__45__cpo4cendE,(_ZN39_INTERNAL_c31e67e6_4_k_cu_f4b42879_40654cuda3std6ranges3__45__cpo4swapE - _ZN39_INTERNAL_c31e67e6_4_k_cu_f4b42879_40654cuda3std3__45__cpo4cendE)
_ZN39_INTERNAL_c31e67e6_4_k_cu_f4b42879_40654cuda3std3__45__cpo4cendE:
	.zero		1
	.type		_ZN39_INTERNAL_c31e67e6_4_k_cu_f4b42879_40654cuda3std6ranges3__45__cpo4swapE,@object
	.size		_ZN39_INTERNAL_c31e67e6_4_k_cu_f4b42879_40654cuda3std6ranges3__45__cpo4swapE,(.L_9 - _ZN39_INTERNAL_c31e67e6_4_k_cu_f4b42879_40654cuda3std6ranges3__45__cpo4swapE)
_ZN39_INTERNAL_c31e67e6_4_k_cu_f4b42879_40654cuda3std6ranges3__45__cpo4swapE:
	.zero		1
.L_9:


//--------------------- .nv.constant0._ZN7cutlass13device_kernelINS_4fmha6kernel28FmhaKernelTmaWarpSpecializedINS1_10collective33FmhaBwdMainloopTmaWarpSpecializedINS_6half_tEfN4cute5tupleIJNS7_1CILi128EEESA_NS9_ILi48EEEEEENS4_16FusionBwdAdapterINS4_14ResidualFusionEEEJEEENS4_17FmhaBwdEpilogueKVIS6_fNS8_IJNS9_ILi64EEESB_SA_EEEEENS2_23TileSchedulerBwdAdapterINS2_23IndividualTileSchedulerEEEJEEEEEvNT_6ParamsE --------------------------
	.section	.nv.constant0._ZN7cutlass13device_kernelINS_4fmha6kernel28FmhaKernelTmaWarpSpecializedINS1_10collective33FmhaBwdMainloopTmaWarpSpecializedINS_6half_tEfN4cute5tupleIJNS7_1CILi128EEESA_NS9_ILi48EEEEEENS4_16FusionBwdAdapterINS4_14ResidualFusionEEEJEEENS4_17FmhaBwdEpilogueKVIS6_fNS8_IJNS9_ILi64EEESB_SA_EEEEENS2_23TileSchedulerBwdAdapterINS2_23IndividualTileSchedulerEEEJEEEEEvNT_6ParamsE,"a",@progbits
	.sectionflags	@""
	.align	4
.nv.constant0._ZN7cutlass13device_kernelINS_4fmha6kernel28FmhaKernelTmaWarpSpecializedINS1_10collective33FmhaBwdMainloopTmaWarpSpecializedINS_6half_tEfN4cute5tupleIJNS7_1CILi128EEESA_NS9_ILi48EEEEEENS4_16FusionBwdAdapterINS4_14ResidualFusionEEEJEEENS4_17FmhaBwdEpilogueKVIS6_fNS8_IJNS9_ILi64EEESB_SA_EEEEENS2_23TileSchedulerBwdAdapterINS2_23IndividualTileSchedulerEEEJEEEEEvNT_6ParamsE:
	.zero		4352


//--------------------- SYMBOLS --------------------------

	.type		.nv.reservedSmem.offset0,@object
	.size		.nv.reservedSmem.offset0,0x4
	.type		__assertfail,@function
